//
// Generated by NVIDIA NVVM Compiler
//
// Compiler Build ID: CL-36424714
// Cuda compilation tools, release 13.0, V13.0.88
// Based on NVVM 20.0.0
//

.version 9.0
.target sm_100
.address_size 64

	// .globl	_Z27get_intermap_firing_winnersPjS_PfPiS0_S1_j

.visible .entry _Z27get_intermap_firing_winnersPjS_PfPiS0_S1_j(
	.param .u64 .ptr .align 1 _Z27get_intermap_firing_winnersPjS_PfPiS0_S1_j_param_0,
	.param .u64 .ptr .align 1 _Z27get_intermap_firing_winnersPjS_PfPiS0_S1_j_param_1,
	.param .u64 .ptr .align 1 _Z27get_intermap_firing_winnersPjS_PfPiS0_S1_j_param_2,
	.param .u64 .ptr .align 1 _Z27get_intermap_firing_winnersPjS_PfPiS0_S1_j_param_3,
	.param .u64 .ptr .align 1 _Z27get_intermap_firing_winnersPjS_PfPiS0_S1_j_param_4,
	.param .u64 .ptr .align 1 _Z27get_intermap_firing_winnersPjS_PfPiS0_S1_j_param_5,
	.param .u32 _Z27get_intermap_firing_winnersPjS_PfPiS0_S1_j_param_6
)
{
	.reg .pred 	%p<4>;
	.reg .b32 	%r<11>;
	.reg .b32 	%f<3>;
	.reg .b64 	%rd<21>;

	ld.param.u64 	%rd4, [_Z27get_intermap_firing_winnersPjS_PfPiS0_S1_j_param_0];
	ld.param.u64 	%rd8, [_Z27get_intermap_firing_winnersPjS_PfPiS0_S1_j_param_1];
	ld.param.u64 	%rd5, [_Z27get_intermap_firing_winnersPjS_PfPiS0_S1_j_param_2];
	ld.param.u64 	%rd6, [_Z27get_intermap_firing_winnersPjS_PfPiS0_S1_j_param_3];
	ld.param.u64 	%rd7, [_Z27get_intermap_firing_winnersPjS_PfPiS0_S1_j_param_4];
	ld.param.u64 	%rd9, [_Z27get_intermap_firing_winnersPjS_PfPiS0_S1_j_param_5];
	ld.param.u32 	%r4, [_Z27get_intermap_firing_winnersPjS_PfPiS0_S1_j_param_6];
	cvta.to.global.u64 	%rd1, %rd9;
	cvta.to.global.u64 	%rd10, %rd8;
	mov.u32 	%r5, %ntid.x;
	mov.u32 	%r6, %ctaid.x;
	mov.u32 	%r7, %tid.x;
	mad.lo.s32 	%r1, %r5, %r6, %r7;
	ld.global.u32 	%r8, [%rd10];
	setp.ge.u32 	%p1, %r1, %r8;
	@%p1 bra 	$L__BB0_6;
	cvta.to.global.u64 	%rd2, %rd5;
	cvta.to.global.u64 	%rd11, %rd4;
	mul.wide.u32 	%rd12, %r1, 4;
	add.s64 	%rd13, %rd11, %rd12;
	ld.global.u32 	%r2, [%rd13];
$L__BB0_2:
	atom.relaxed.global.cas.b32 	%r9, [%rd1], 0, 1;
	setp.ne.s32 	%p2, %r9, 0;
	@%p2 bra 	$L__BB0_2;
	mul.wide.u32 	%rd14, %r2, 4;
	add.s64 	%rd15, %rd2, %rd14;
	ld.global.f32 	%f1, [%rd15];
	rem.u32 	%r3, %r2, %r4;
	cvta.to.global.u64 	%rd16, %rd7;
	mul.wide.u32 	%rd17, %r3, 4;
	add.s64 	%rd3, %rd16, %rd17;
	ld.global.f32 	%f2, [%rd3];
	setp.leu.f32 	%p3, %f1, %f2;
	@%p3 bra 	$L__BB0_5;
	st.global.f32 	[%rd3], %f1;
	cvta.to.global.u64 	%rd18, %rd6;
	add.s64 	%rd20, %rd18, %rd17;
	st.global.u32 	[%rd20], %r2;
$L__BB0_5:
	atom.global.exch.b32 	%r10, [%rd1], 0;
$L__BB0_6:
	ret;

}
	// .globl	_Z12clean_spikesPjS_PfPbPiS1_S2_S_S_j
.visible .entry _Z12clean_spikesPjS_PfPbPiS1_S2_S_S_j(
	.param .u64 .ptr .align 1 _Z12clean_spikesPjS_PfPbPiS1_S2_S_S_j_param_0,
	.param .u64 .ptr .align 1 _Z12clean_spikesPjS_PfPbPiS1_S2_S_S_j_param_1,
	.param .u64 .ptr .align 1 _Z12clean_spikesPjS_PfPbPiS1_S2_S_S_j_param_2,
	.param .u64 .ptr .align 1 _Z12clean_spikesPjS_PfPbPiS1_S2_S_S_j_param_3,
	.param .u64 .ptr .align 1 _Z12clean_spikesPjS_PfPbPiS1_S2_S_S_j_param_4,
	.param .u64 .ptr .align 1 _Z12clean_spikesPjS_PfPbPiS1_S2_S_S_j_param_5,
	.param .u64 .ptr .align 1 _Z12clean_spikesPjS_PfPbPiS1_S2_S_S_j_param_6,
	.param .u64 .ptr .align 1 _Z12clean_spikesPjS_PfPbPiS1_S2_S_S_j_param_7,
	.param .u64 .ptr .align 1 _Z12clean_spikesPjS_PfPbPiS1_S2_S_S_j_param_8,
	.param .u32 _Z12clean_spikesPjS_PfPbPiS1_S2_S_S_j_param_9
)
{
	.reg .pred 	%p<3>;
	.reg .b16 	%rs<3>;
	.reg .b32 	%r<11>;
	.reg .b64 	%rd<25>;

	ld.param.u64 	%rd1, [_Z12clean_spikesPjS_PfPbPiS1_S2_S_S_j_param_0];
	ld.param.u64 	%rd7, [_Z12clean_spikesPjS_PfPbPiS1_S2_S_S_j_param_1];
	ld.param.u64 	%rd2, [_Z12clean_spikesPjS_PfPbPiS1_S2_S_S_j_param_3];
	ld.param.u64 	%rd3, [_Z12clean_spikesPjS_PfPbPiS1_S2_S_S_j_param_4];
	ld.param.u64 	%rd4, [_Z12clean_spikesPjS_PfPbPiS1_S2_S_S_j_param_5];
	ld.param.u64 	%rd5, [_Z12clean_spikesPjS_PfPbPiS1_S2_S_S_j_param_7];
	ld.param.u64 	%rd6, [_Z12clean_spikesPjS_PfPbPiS1_S2_S_S_j_param_8];
	ld.param.u32 	%r4, [_Z12clean_spikesPjS_PfPbPiS1_S2_S_S_j_param_9];
	cvta.to.global.u64 	%rd8, %rd7;
	mov.u32 	%r5, %ntid.x;
	mov.u32 	%r6, %ctaid.x;
	mov.u32 	%r7, %tid.x;
	mad.lo.s32 	%r1, %r5, %r6, %r7;
	ld.global.u32 	%r8, [%rd8];
	setp.ge.u32 	%p1, %r1, %r8;
	@%p1 bra 	$L__BB1_3;
	cvta.to.global.u64 	%rd9, %rd1;
	cvta.to.global.u64 	%rd10, %rd3;
	mul.wide.u32 	%rd11, %r1, 4;
	add.s64 	%rd12, %rd9, %rd11;
	ld.global.u32 	%r2, [%rd12];
	rem.u32 	%r3, %r2, %r4;
	mul.wide.u32 	%rd13, %r3, 4;
	add.s64 	%rd14, %rd10, %rd13;
	ld.global.u32 	%r9, [%rd14];
	setp.ne.s32 	%p2, %r9, %r2;
	@%p2 bra 	$L__BB1_3;
	cvt.u64.u32 	%rd15, %r3;
	cvta.to.global.u64 	%rd16, %rd6;
	atom.global.add.u32 	%r10, [%rd16], 1;
	cvta.to.global.u64 	%rd17, %rd5;
	mul.wide.u32 	%rd18, %r10, 4;
	add.s64 	%rd19, %rd17, %rd18;
	st.global.u32 	[%rd19], %r2;
	cvt.u64.u32 	%rd20, %r2;
	cvta.to.global.u64 	%rd21, %rd2;
	add.s64 	%rd22, %rd21, %rd20;
	mov.b16 	%rs1, 1;
	st.global.u8 	[%rd22], %rs1;
	cvta.to.global.u64 	%rd23, %rd4;
	add.s64 	%rd24, %rd23, %rd15;
	mov.b16 	%rs2, 0;
	st.global.u8 	[%rd24], %rs2;
$L__BB1_3:
	ret;

}
	// .globl	_Z25get_intramap_stdp_winnersPjS_PfPiS0_PbS2_S1_j
.visible .entry _Z25get_intramap_stdp_winnersPjS_PfPiS0_PbS2_S1_j(
	.param .u64 .ptr .align 1 _Z25get_intramap_stdp_winnersPjS_PfPiS0_PbS2_S1_j_param_0,
	.param .u64 .ptr .align 1 _Z25get_intramap_stdp_winnersPjS_PfPiS0_PbS2_S1_j_param_1,
	.param .u64 .ptr .align 1 _Z25get_intramap_stdp_winnersPjS_PfPiS0_PbS2_S1_j_param_2,
	.param .u64 .ptr .align 1 _Z25get_intramap_stdp_winnersPjS_PfPiS0_PbS2_S1_j_param_3,
	.param .u64 .ptr .align 1 _Z25get_intramap_stdp_winnersPjS_PfPiS0_PbS2_S1_j_param_4,
	.param .u64 .ptr .align 1 _Z25get_intramap_stdp_winnersPjS_PfPiS0_PbS2_S1_j_param_5,
	.param .u64 .ptr .align 1 _Z25get_intramap_stdp_winnersPjS_PfPiS0_PbS2_S1_j_param_6,
	.param .u64 .ptr .align 1 _Z25get_intramap_stdp_winnersPjS_PfPiS0_PbS2_S1_j_param_7,
	.param .u32 _Z25get_intramap_stdp_winnersPjS_PfPiS0_PbS2_S1_j_param_8
)
{
	.reg .pred 	%p<6>;
	.reg .b16 	%rs<3>;
	.reg .b32 	%r<12>;
	.reg .b32 	%f<3>;
	.reg .b64 	%rd<28>;

	ld.param.u64 	%rd5, [_Z25get_intramap_stdp_winnersPjS_PfPiS0_PbS2_S1_j_param_0];
	ld.param.u64 	%rd11, [_Z25get_intramap_stdp_winnersPjS_PfPiS0_PbS2_S1_j_param_1];
	ld.param.u64 	%rd6, [_Z25get_intramap_stdp_winnersPjS_PfPiS0_PbS2_S1_j_param_2];
	ld.param.u64 	%rd7, [_Z25get_intramap_stdp_winnersPjS_PfPiS0_PbS2_S1_j_param_3];
	ld.param.u64 	%rd8, [_Z25get_intramap_stdp_winnersPjS_PfPiS0_PbS2_S1_j_param_4];
	ld.param.u64 	%rd9, [_Z25get_intramap_stdp_winnersPjS_PfPiS0_PbS2_S1_j_param_5];
	ld.param.u64 	%rd10, [_Z25get_intramap_stdp_winnersPjS_PfPiS0_PbS2_S1_j_param_6];
	ld.param.u64 	%rd12, [_Z25get_intramap_stdp_winnersPjS_PfPiS0_PbS2_S1_j_param_7];
	ld.param.u32 	%r4, [_Z25get_intramap_stdp_winnersPjS_PfPiS0_PbS2_S1_j_param_8];
	cvta.to.global.u64 	%rd1, %rd12;
	cvta.to.global.u64 	%rd13, %rd11;
	mov.u32 	%r5, %ntid.x;
	mov.u32 	%r6, %ctaid.x;
	mov.u32 	%r7, %tid.x;
	mad.lo.s32 	%r1, %r5, %r6, %r7;
	ld.global.u32 	%r8, [%rd13];
	setp.ge.u32 	%p1, %r1, %r8;
	@%p1 bra 	$L__BB2_8;
	cvta.to.global.u64 	%rd14, %rd5;
	cvta.to.global.u64 	%rd15, %rd9;
	mul.wide.u32 	%rd16, %r1, 4;
	add.s64 	%rd17, %rd14, %rd16;
	ld.global.u32 	%r2, [%rd17];
	div.u32 	%r3, %r2, %r4;
	cvt.u64.u32 	%rd18, %r3;
	add.s64 	%rd19, %rd15, %rd18;
	ld.global.u8 	%rs1, [%rd19];
	setp.eq.s16 	%p2, %rs1, 0;
	@%p2 bra 	$L__BB2_8;
	rem.u32 	%r9, %r2, %r4;
	cvt.u64.u32 	%rd20, %r9;
	cvta.to.global.u64 	%rd21, %rd10;
	add.s64 	%rd22, %rd21, %rd20;
	ld.global.u8 	%rs2, [%rd22];
	setp.eq.s16 	%p3, %rs2, 0;
	@%p3 bra 	$L__BB2_8;
	cvta.to.global.u64 	%rd23, %rd6;
	mul.wide.u32 	%rd24, %r2, 4;
	add.s64 	%rd2, %rd23, %rd24;
	cvta.to.global.u64 	%rd25, %rd8;
	mul.wide.u32 	%rd26, %r3, 4;
	add.s64 	%rd3, %rd25, %rd26;
	cvta.to.global.u64 	%rd27, %rd7;
	add.s64 	%rd4, %rd27, %rd26;
$L__BB2_4:
	atom.relaxed.global.cas.b32 	%r10, [%rd1], 0, 1;
	setp.ne.s32 	%p4, %r10, 0;
	@%p4 bra 	$L__BB2_4;
	ld.global.f32 	%f1, [%rd2];
	ld.global.f32 	%f2, [%rd3];
	setp.leu.f32 	%p5, %f1, %f2;
	@%p5 bra 	$L__BB2_7;
	st.global.f32 	[%rd3], %f1;
	st.global.u32 	[%rd4], %r2;
$L__BB2_7:
	atom.global.exch.b32 	%r11, [%rd1], 0;
$L__BB2_8:
	ret;

}
	// .globl	_Z25get_intermap_stdp_winnersPiPfjjjj
.visible .entry _Z25get_intermap_stdp_winnersPiPfjjjj(
	.param .u64 .ptr .align 1 _Z25get_intermap_stdp_winnersPiPfjjjj_param_0,
	.param .u64 .ptr .align 1 _Z25get_intermap_stdp_winnersPiPfjjjj_param_1,
	.param .u32 _Z25get_intermap_stdp_winnersPiPfjjjj_param_2,
	.param .u32 _Z25get_intermap_stdp_winnersPiPfjjjj_param_3,
	.param .u32 _Z25get_intermap_stdp_winnersPiPfjjjj_param_4,
	.param .u32 _Z25get_intermap_stdp_winnersPiPfjjjj_param_5
)
{
	.reg .pred 	%p<14>;
	.reg .b32 	%r<31>;
	.reg .b32 	%f<3>;
	.reg .b64 	%rd<12>;

	ld.param.u64 	%rd5, [_Z25get_intermap_stdp_winnersPiPfjjjj_param_0];
	ld.param.u64 	%rd6, [_Z25get_intermap_stdp_winnersPiPfjjjj_param_1];
	ld.param.u32 	%r7, [_Z25get_intermap_stdp_winnersPiPfjjjj_param_2];
	ld.param.u32 	%r8, [_Z25get_intermap_stdp_winnersPiPfjjjj_param_3];
	ld.param.u32 	%r9, [_Z25get_intermap_stdp_winnersPiPfjjjj_param_4];
	ld.param.u32 	%r10, [_Z25get_intermap_stdp_winnersPiPfjjjj_param_5];
	cvta.to.global.u64 	%rd1, %rd6;
	cvta.to.global.u64 	%rd2, %rd5;
	mov.u32 	%r11, %ntid.x;
	mov.u32 	%r12, %ctaid.x;
	mov.u32 	%r13, %tid.x;
	mad.lo.s32 	%r1, %r11, %r12, %r13;
	setp.ge.u32 	%p1, %r1, %r7;
	@%p1 bra 	$L__BB3_7;
	mul.wide.s32 	%rd7, %r1, 4;
	add.s64 	%rd3, %rd2, %rd7;
	ld.global.u32 	%r2, [%rd3];
	setp.eq.s32 	%p2, %r2, -1;
	@%p2 bra 	$L__BB3_7;
	rem.u32 	%r15, %r2, %r8;
	div.u32 	%r3, %r15, %r9;
	mul.lo.s32 	%r16, %r3, %r9;
	sub.s32 	%r4, %r15, %r16;
	add.s64 	%rd4, %rd1, %rd7;
	mov.b32 	%r30, 0;
$L__BB3_3:
	setp.eq.s32 	%p3, %r1, %r30;
	@%p3 bra 	$L__BB3_6;
	mul.wide.u32 	%rd9, %r30, 4;
	add.s64 	%rd10, %rd2, %rd9;
	ld.global.u32 	%r17, [%rd10];
	rem.u32 	%r18, %r17, %r8;
	div.u32 	%r19, %r18, %r9;
	mul.lo.s32 	%r21, %r19, %r9;
	sub.s32 	%r22, %r18, %r21;
	ld.global.f32 	%f1, [%rd4];
	add.s64 	%rd11, %rd1, %rd9;
	ld.global.f32 	%f2, [%rd11];
	setp.geu.f32 	%p4, %f1, %f2;
	sub.s32 	%r24, %r19, %r10;
	setp.lt.s32 	%p5, %r3, %r24;
	or.pred  	%p6, %p4, %p5;
	add.s32 	%r25, %r19, %r10;
	setp.gt.s32 	%p7, %r3, %r25;
	or.pred  	%p8, %p6, %p7;
	sub.s32 	%r26, %r22, %r10;
	setp.lt.s32 	%p9, %r4, %r26;
	or.pred  	%p10, %p8, %p9;
	add.s32 	%r27, %r22, %r10;
	setp.gt.s32 	%p11, %r4, %r27;
	or.pred  	%p12, %p10, %p11;
	@%p12 bra 	$L__BB3_6;
	mov.b32 	%r28, -1;
	st.global.u32 	[%rd3], %r28;
	mov.b32 	%r29, 0;
	st.global.u32 	[%rd4], %r29;
	bra.uni 	$L__BB3_7;
$L__BB3_6:
	add.s32 	%r30, %r30, 1;
	setp.ne.s32 	%p13, %r30, %r7;
	@%p13 bra 	$L__BB3_3;
$L__BB3_7:
	ret;

}
	// .globl	_Z20disallow_nearby_stdpPiPbS0_jjjjj
.visible .entry _Z20disallow_nearby_stdpPiPbS0_jjjjj(
	.param .u64 .ptr .align 1 _Z20disallow_nearby_stdpPiPbS0_jjjjj_param_0,
	.param .u64 .ptr .align 1 _Z20disallow_nearby_stdpPiPbS0_jjjjj_param_1,
	.param .u64 .ptr .align 1 _Z20disallow_nearby_stdpPiPbS0_jjjjj_param_2,
	.param .u32 _Z20disallow_nearby_stdpPiPbS0_jjjjj_param_3,
	.param .u32 _Z20disallow_nearby_stdpPiPbS0_jjjjj_param_4,
	.param .u32 _Z20disallow_nearby_stdpPiPbS0_jjjjj_param_5,
	.param .u32 _Z20disallow_nearby_stdpPiPbS0_jjjjj_param_6,
	.param .u32 _Z20disallow_nearby_stdpPiPbS0_jjjjj_param_7
)
{
	.reg .pred 	%p<15>;
	.reg .b16 	%rs<6>;
	.reg .b32 	%r<70>;
	.reg .b64 	%rd<41>;

	ld.param.u64 	%rd2, [_Z20disallow_nearby_stdpPiPbS0_jjjjj_param_0];
	ld.param.u64 	%rd3, [_Z20disallow_nearby_stdpPiPbS0_jjjjj_param_1];
	ld.param.u64 	%rd4, [_Z20disallow_nearby_stdpPiPbS0_jjjjj_param_2];
	ld.param.u32 	%r29, [_Z20disallow_nearby_stdpPiPbS0_jjjjj_param_3];
	ld.param.u32 	%r25, [_Z20disallow_nearby_stdpPiPbS0_jjjjj_param_4];
	ld.param.u32 	%r26, [_Z20disallow_nearby_stdpPiPbS0_jjjjj_param_5];
	ld.param.u32 	%r27, [_Z20disallow_nearby_stdpPiPbS0_jjjjj_param_6];
	ld.param.u32 	%r28, [_Z20disallow_nearby_stdpPiPbS0_jjjjj_param_7];
	cvta.to.global.u64 	%rd1, %rd4;
	mov.u32 	%r30, %ntid.x;
	mov.u32 	%r31, %ctaid.x;
	mov.u32 	%r32, %tid.x;
	mad.lo.s32 	%r1, %r30, %r31, %r32;
	setp.ge.u32 	%p1, %r1, %r29;
	@%p1 bra 	$L__BB4_17;
	cvta.to.global.u64 	%rd5, %rd2;
	mul.wide.s32 	%rd6, %r1, 4;
	add.s64 	%rd7, %rd5, %rd6;
	ld.global.u32 	%r2, [%rd7];
	setp.eq.s32 	%p2, %r2, -1;
	@%p2 bra 	$L__BB4_17;
	cvt.s64.s32 	%rd8, %r1;
	rem.u32 	%r3, %r2, %r25;
	div.u32 	%r33, %r3, %r26;
	cvta.to.global.u64 	%rd9, %rd3;
	add.s64 	%rd10, %rd9, %rd8;
	mov.b16 	%rs1, 0;
	st.global.u8 	[%rd10], %rs1;
	setp.lt.s32 	%p3, %r33, %r28;
	sub.s32 	%r34, %r33, %r28;
	selp.b32 	%r64, 0, %r34, %p3;
	add.s32 	%r35, %r33, %r28;
	add.s32 	%r36, %r27, -1;
	min.u32 	%r5, %r35, %r36;
	setp.gt.u32 	%p4, %r64, %r5;
	@%p4 bra 	$L__BB4_17;
	rem.u32 	%r37, %r3, %r26;
	setp.lt.s32 	%p5, %r37, %r28;
	sub.s32 	%r38, %r37, %r28;
	selp.b32 	%r6, 0, %r38, %p5;
	add.s32 	%r39, %r37, %r28;
	add.s32 	%r40, %r26, -1;
	min.u32 	%r7, %r39, %r40;
	add.s32 	%r41, %r7, 1;
	max.s32 	%r42, %r28, %r37;
	sub.s32 	%r43, %r42, %r28;
	add.s32 	%r44, %r43, 1;
	max.u32 	%r45, %r44, %r41;
	add.s32 	%r46, %r28, %r45;
	sub.s32 	%r47, %r46, %r42;
	and.b32  	%r8, %r47, 7;
	sub.s32 	%r9, %r42, %r46;
	and.b32  	%r48, %r47, -8;
	and.b32  	%r10, %r47, 3;
	and.b32  	%r11, %r47, 1;
	neg.s32 	%r12, %r48;
$L__BB4_4:
	setp.gt.u32 	%p6, %r6, %r7;
	@%p6 bra 	$L__BB4_16;
	setp.gt.u32 	%p7, %r9, -8;
	mul.lo.s32 	%r14, %r64, %r26;
	mov.u32 	%r67, %r6;
	@%p7 bra 	$L__BB4_8;
	mov.u32 	%r65, %r12;
	mov.u32 	%r67, %r6;
$L__BB4_7:
	.pragma "nounroll";
	add.s32 	%r49, %r67, %r14;
	cvt.u64.u32 	%rd11, %r49;
	add.s64 	%rd12, %rd1, %rd11;
	mov.b16 	%rs2, 0;
	st.global.u8 	[%rd12], %rs2;
	add.s32 	%r50, %r49, 1;
	cvt.u64.u32 	%rd13, %r50;
	add.s64 	%rd14, %rd1, %rd13;
	st.global.u8 	[%rd14], %rs2;
	add.s32 	%r51, %r49, 2;
	cvt.u64.u32 	%rd15, %r51;
	add.s64 	%rd16, %rd1, %rd15;
	st.global.u8 	[%rd16], %rs2;
	add.s32 	%r52, %r49, 3;
	cvt.u64.u32 	%rd17, %r52;
	add.s64 	%rd18, %rd1, %rd17;
	st.global.u8 	[%rd18], %rs2;
	add.s32 	%r53, %r49, 4;
	cvt.u64.u32 	%rd19, %r53;
	add.s64 	%rd20, %rd1, %rd19;
	st.global.u8 	[%rd20], %rs2;
	add.s32 	%r54, %r49, 5;
	cvt.u64.u32 	%rd21, %r54;
	add.s64 	%rd22, %rd1, %rd21;
	st.global.u8 	[%rd22], %rs2;
	add.s32 	%r55, %r49, 6;
	cvt.u64.u32 	%rd23, %r55;
	add.s64 	%rd24, %rd1, %rd23;
	st.global.u8 	[%rd24], %rs2;
	add.s32 	%r56, %r49, 7;
	cvt.u64.u32 	%rd25, %r56;
	add.s64 	%rd26, %rd1, %rd25;
	st.global.u8 	[%rd26], %rs2;
	add.s32 	%r67, %r67, 8;
	add.s32 	%r65, %r65, 8;
	setp.ne.s32 	%p8, %r65, 0;
	@%p8 bra 	$L__BB4_7;
$L__BB4_8:
	setp.eq.s32 	%p9, %r8, 0;
	@%p9 bra 	$L__BB4_16;
	setp.lt.u32 	%p10, %r8, 4;
	@%p10 bra 	$L__BB4_11;
	add.s32 	%r57, %r67, %r14;
	cvt.u64.u32 	%rd27, %r57;
	add.s64 	%rd28, %rd1, %rd27;
	mov.b16 	%rs3, 0;
	st.global.u8 	[%rd28], %rs3;
	add.s32 	%r58, %r57, 1;
	cvt.u64.u32 	%rd29, %r58;
	add.s64 	%rd30, %rd1, %rd29;
	st.global.u8 	[%rd30], %rs3;
	add.s32 	%r59, %r57, 2;
	cvt.u64.u32 	%rd31, %r59;
	add.s64 	%rd32, %rd1, %rd31;
	st.global.u8 	[%rd32], %rs3;
	add.s32 	%r60, %r57, 3;
	cvt.u64.u32 	%rd33, %r60;
	add.s64 	%rd34, %rd1, %rd33;
	st.global.u8 	[%rd34], %rs3;
	add.s32 	%r67, %r67, 4;
$L__BB4_11:
	setp.eq.s32 	%p11, %r10, 0;
	@%p11 bra 	$L__BB4_16;
	setp.eq.s32 	%p12, %r10, 1;
	@%p12 bra 	$L__BB4_14;
	add.s32 	%r61, %r67, %r14;
	cvt.u64.u32 	%rd35, %r61;
	add.s64 	%rd36, %rd1, %rd35;
	mov.b16 	%rs4, 0;
	st.global.u8 	[%rd36], %rs4;
	add.s32 	%r62, %r61, 1;
	cvt.u64.u32 	%rd37, %r62;
	add.s64 	%rd38, %rd1, %rd37;
	st.global.u8 	[%rd38], %rs4;
	add.s32 	%r67, %r67, 2;
$L__BB4_14:
	setp.eq.s32 	%p13, %r11, 0;
	@%p13 bra 	$L__BB4_16;
	add.s32 	%r63, %r67, %r14;
	cvt.u64.u32 	%rd39, %r63;
	add.s64 	%rd40, %rd1, %rd39;
	mov.b16 	%rs5, 0;
	st.global.u8 	[%rd40], %rs5;
$L__BB4_16:
	add.s32 	%r64, %r64, 1;
	setp.le.u32 	%p14, %r64, %r5;
	@%p14 bra 	$L__BB4_4;
$L__BB4_17:
	ret;

}


// ===== COMPILED SASS (sm_100) =====

	.target	sm_100

	.elftype	@"ET_EXEC"


//--------------------- .note.nv.tkinfo           --------------------------
	.section	.note.nv.tkinfo,"",@"SHT_NOTE"
	.sectionflags	@"SHF_NOTE_NV_TKINFO"
	.tkinfo
        /*0018*/ 	.word	0x00000002
        /*0030*/ 	.string	""
        /*0030*/ 	.string	"ptxas"
        /*0030*/ 	.string	"Cuda compilation tools, release 13.0, V13.0.88"
        /*0030*/ 	.string	"Build cuda_13.0.r13.0/compiler.36424714_0"
        /*0030*/ 	.string	"-arch sm_100 -m 64 "



//--------------------- .note.nv.cuinfo           --------------------------
	.section	.note.nv.cuinfo,"",@"SHT_NOTE"
	.sectionflags	@"SHF_NOTE_NV_CUINFO"
        /*0018*/ 	.short	0x0002
        /*001a*/ 	.short	0x0064
        /*001c*/ 	.short	0x0082
	.zero		2


//--------------------- .nv.info                  --------------------------
	.section	.nv.info,"",@"SHT_CUDA_INFO"
	.align	4


	//----- nvinfo : EIATTR_REGCOUNT
	.align		4
        /*0000*/ 	.byte	0x04, 0x2f
        /*0002*/ 	.short	(.L_1 - .L_0)
	.align		4
.L_0:
        /*0004*/ 	.word	index@(_Z27get_intermap_firing_winnersPjS_PfPiS0_S1_j)
        /*0008*/ 	.word	0x0000000e


	//----- nvinfo : EIATTR_FRAME_SIZE
	.align		4
.L_1:
        /*000c*/ 	.byte	0x04, 0x11
        /*000e*/ 	.short	(.L_3 - .L_2)
	.align		4
.L_2:
        /*0010*/ 	.word	index@(_Z27get_intermap_firing_winnersPjS_PfPiS0_S1_j)
        /*0014*/ 	.word	0x00000000


	//----- nvinfo : EIATTR_REGCOUNT
	.align		4
.L_3:
        /*0018*/ 	.byte	0x04, 0x2f
        /*001a*/ 	.short	(.L_5 - .L_4)
	.align		4
.L_4:
        /*001c*/ 	.word	index@(_Z12clean_spikesPjS_PfPbPiS1_S2_S_S_j)
        /*0020*/ 	.word	0x00000010


	//----- nvinfo : EIATTR_FRAME_SIZE
	.align		4
.L_5:
        /*0024*/ 	.byte	0x04, 0x11
        /*0026*/ 	.short	(.L_7 - .L_6)
	.align		4
.L_6:
        /*0028*/ 	.word	index@(_Z12clean_spikesPjS_PfPbPiS1_S2_S_S_j)
        /*002c*/ 	.word	0x00000000


	//----- nvinfo : EIATTR_REGCOUNT
	.align		4
.L_7:
        /*0030*/ 	.byte	0x04, 0x2f
        /*0032*/ 	.short	(.L_9 - .L_8)
	.align		4
.L_8:
        /*0034*/ 	.word	index@(_Z25get_intramap_stdp_winnersPjS_PfPiS0_PbS2_S1_j)
        /*0038*/ 	.word	0x0000000e


	//----- nvinfo : EIATTR_FRAME_SIZE
	.align		4
.L_9:
        /*003c*/ 	.byte	0x04, 0x11
        /*003e*/ 	.short	(.L_11 - .L_10)
	.align		4
.L_10:
        /*0040*/ 	.word	index@(_Z25get_intramap_stdp_winnersPjS_PfPiS0_PbS2_S1_j)
        /*0044*/ 	.word	0x00000000


	//----- nvinfo : EIATTR_REGCOUNT
	.align		4
.L_11:
        /*0048*/ 	.byte	0x04, 0x2f
        /*004a*/ 	.short	(.L_13 - .L_12)
	.align		4
.L_12:
        /*004c*/ 	.word	index@(_Z25get_intermap_stdp_winnersPiPfjjjj)
        /*0050*/ 	.word	0x0000001b


	//----- nvinfo : EIATTR_FRAME_SIZE
	.align		4
.L_13:
        /*0054*/ 	.byte	0x04, 0x11
        /*0056*/ 	.short	(.L_15 - .L_14)
	.align		4
.L_14:
        /*0058*/ 	.word	index@(_Z25get_intermap_stdp_winnersPiPfjjjj)
        /*005c*/ 	.word	0x00000000


	//----- nvinfo : EIATTR_REGCOUNT
	.align		4
.L_15:
        /*0060*/ 	.byte	0x04, 0x2f
        /*0062*/ 	.short	(.L_17 - .L_16)
	.align		4
.L_16:
        /*0064*/ 	.word	index@(_Z20disallow_nearby_stdpPiPbS0_jjjjj)
        /*0068*/ 	.word	0x00000019


	//----- nvinfo : EIATTR_FRAME_SIZE
	.align		4
.L_17:
        /*006c*/ 	.byte	0x04, 0x11
        /*006e*/ 	.short	(.L_19 - .L_18)
	.align		4
.L_18:
        /*0070*/ 	.word	index@(_Z20disallow_nearby_stdpPiPbS0_jjjjj)
        /*0074*/ 	.word	0x00000000


	//----- nvinfo : EIATTR_MIN_STACK_SIZE
	.align		4
.L_19:
        /*0078*/ 	.byte	0x04, 0x12
        /*007a*/ 	.short	(.L_21 - .L_20)
	.align		4
.L_20:
        /*007c*/ 	.word	index@(_Z20disallow_nearby_stdpPiPbS0_jjjjj)
        /*0080*/ 	.word	0x00000000


	//----- nvinfo : EIATTR_MIN_STACK_SIZE
	.align		4
.L_21:
        /*0084*/ 	.byte	0x04, 0x12
        /*0086*/ 	.short	(.L_23 - .L_22)
	.align		4
.L_22:
        /*0088*/ 	.word	index@(_Z25get_intermap_stdp_winnersPiPfjjjj)
        /*008c*/ 	.word	0x00000000


	//----- nvinfo : EIATTR_MIN_STACK_SIZE
	.align		4
.L_23:
        /*0090*/ 	.byte	0x04, 0x12
        /*0092*/ 	.short	(.L_25 - .L_24)
	.align		4
.L_24:
        /*0094*/ 	.word	index@(_Z25get_intramap_stdp_winnersPjS_PfPiS0_PbS2_S1_j)
        /*0098*/ 	.word	0x00000000


	//----- nvinfo : EIATTR_MIN_STACK_SIZE
	.align		4
.L_25:
        /*009c*/ 	.byte	0x04, 0x12
        /*009e*/ 	.short	(.L_27 - .L_26)
	.align		4
.L_26:
        /*00a0*/ 	.word	index@(_Z12clean_spikesPjS_PfPbPiS1_S2_S_S_j)
        /*00a4*/ 	.word	0x00000000


	//----- nvinfo : EIATTR_MIN_STACK_SIZE
	.align		4
.L_27:
        /*00a8*/ 	.byte	0x04, 0x12
        /*00aa*/ 	.short	(.L_29 - .L_28)
	.align		4
.L_28:
        /*00ac*/ 	.word	index@(_Z27get_intermap_firing_winnersPjS_PfPiS0_S1_j)
        /*00b0*/ 	.word	0x00000000
.L_29:


//--------------------- .nv.compat                --------------------------
	.section	.nv.compat,"",@"SHT_CUDA_COMPAT_INFO"
	.align	4
        /*0000*/ 	.byte	0x02, 0x09, 0x00, 0x00, 0x02, 0x02, 0x01, 0x00, 0x02, 0x05, 0x05, 0x00, 0x03, 0x07, 0x01, 0x01
        /*0010*/ 	.byte	0x02, 0x03, 0x00, 0x00, 0x02, 0x06, 0x01, 0x00, 0x04, 0x0b, 0x08, 0x00, 0x09, 0x00, 0x00, 0x00
        /*0020*/ 	.byte	0x00, 0x00, 0x00, 0x00


//--------------------- .nv.info._Z20disallow_nearby_stdpPiPbS0_jjjjj --------------------------
	.section	.nv.info._Z20disallow_nearby_stdpPiPbS0_jjjjj,"",@"SHT_CUDA_INFO"
	.sectionflags	@""
	.align	4


	//----- nvinfo : EIATTR_CUDA_API_VERSION
	.align		4
        /*0000*/ 	.byte	0x04, 0x37
        /*0002*/ 	.short	(.L_31 - .L_30)
.L_30:
        /*0004*/ 	.word	0x00000082


	//----- nvinfo : EIATTR_KPARAM_INFO
	.align		4
.L_31:
        /*0008*/ 	.byte	0x04, 0x17
        /*000a*/ 	.short	(.L_33 - .L_32)
.L_32:
        /*000c*/ 	.word	0x00000000
        /*0010*/ 	.short	0x0007
        /*0012*/ 	.short	0x0028
        /*0014*/ 	.byte	0x00, 0xf0, 0x11, 0x00


	//----- nvinfo : EIATTR_KPARAM_INFO
	.align		4
.L_33:
        /*0018*/ 	.byte	0x04, 0x17
        /*001a*/ 	.short	(.L_35 - .L_34)
.L_34:
        /*001c*/ 	.word	0x00000000
        /*0020*/ 	.short	0x0006
        /*0022*/ 	.short	0x0024
        /*0024*/ 	.byte	0x00, 0xf0, 0x11, 0x00


	//----- nvinfo : EIATTR_KPARAM_INFO
	.align		4
.L_35:
        /*0028*/ 	.byte	0x04, 0x17
        /*002a*/ 	.short	(.L_37 - .L_36)
.L_36:
        /*002c*/ 	.word	0x00000000
        /*0030*/ 	.short	0x0005
        /*0032*/ 	.short	0x0020
        /*0034*/ 	.byte	0x00, 0xf0, 0x11, 0x00


	//----- nvinfo : EIATTR_KPARAM_INFO
	.align		4
.L_37:
        /*0038*/ 	.byte	0x04, 0x17
        /*003a*/ 	.short	(.L_39 - .L_38)
.L_38:
        /*003c*/ 	.word	0x00000000
        /*0040*/ 	.short	0x0004
        /*0042*/ 	.short	0x001c
        /*0044*/ 	.byte	0x00, 0xf0, 0x11, 0x00


	//----- nvinfo : EIATTR_KPARAM_INFO
	.align		4
.L_39:
        /*0048*/ 	.byte	0x04, 0x17
        /*004a*/ 	.short	(.L_41 - .L_40)
.L_40:
        /*004c*/ 	.word	0x00000000
        /*0050*/ 	.short	0x0003
        /*0052*/ 	.short	0x0018
        /*0054*/ 	.byte	0x00, 0xf0, 0x11, 0x00


	//----- nvinfo : EIATTR_KPARAM_INFO
	.align		4
.L_41:
        /*0058*/ 	.byte	0x04, 0x17
        /*005a*/ 	.short	(.L_43 - .L_42)
.L_42:
        /*005c*/ 	.word	0x00000000
        /*0060*/ 	.short	0x0002
        /*0062*/ 	.short	0x0010
        /*0064*/ 	.byte	0x00, 0xf5, 0x21, 0x00


	//----- nvinfo : EIATTR_KPARAM_INFO
	.align		4
.L_43:
        /*0068*/ 	.byte	0x04, 0x17
        /*006a*/ 	.short	(.L_45 - .L_44)
.L_44:
        /*006c*/ 	.word	0x00000000
        /*0070*/ 	.short	0x0001
        /*0072*/ 	.short	0x0008
        /*0074*/ 	.byte	0x00, 0xf5, 0x21, 0x00


	//----- nvinfo : EIATTR_KPARAM_INFO
	.align		4
.L_45:
        /*0078*/ 	.byte	0x04, 0x17
        /*007a*/ 	.short	(.L_47 - .L_46)
.L_46:
        /*007c*/ 	.word	0x00000000
        /*0080*/ 	.short	0x0000
        /*0082*/ 	.short	0x0000
        /*0084*/ 	.byte	0x00, 0xf5, 0x21, 0x00


	//----- nvinfo : EIATTR_SPARSE_MMA_MASK
	.align		4
.L_47:
        /*0088*/ 	.byte	0x03, 0x50
        /*008a*/ 	.short	0x0000


	//----- nvinfo : EIATTR_MAXREG_COUNT
	.align		4
        /*008c*/ 	.byte	0x03, 0x1b
        /*008e*/ 	.short	0x00ff


	//----- nvinfo : EIATTR_MERCURY_ISA_VERSION
	.align		4
        /*0090*/ 	.byte	0x03, 0x5f
        /*0092*/ 	.short	0x0101


	//----- nvinfo : EIATTR_VRC_CTA_INIT_COUNT
	.align		4
        /*0094*/ 	.byte	0x02, 0x4a
	.zero		1
	.zero		1


	//----- nvinfo : EIATTR_EXIT_INSTR_OFFSETS
	.align		4
        /*0098*/ 	.byte	0x04, 0x1c
        /*009a*/ 	.short	(.L_49 - .L_48)


	//   ....[0]....
.L_48:
        /*009c*/ 	.word	0x00000070


	//   ....[1]....
        /*00a0*/ 	.word	0x000000d0


	//   ....[2]....
        /*00a4*/ 	.word	0x000003f0


	//   ....[3]....
        /*00a8*/ 	.word	0x00000b60


	//----- nvinfo : EIATTR_CRS_STACK_SIZE
	.align		4
.L_49:
        /*00ac*/ 	.byte	0x04, 0x1e
        /*00ae*/ 	.short	(.L_51 - .L_50)
.L_50:
        /*00b0*/ 	.word	0x00000000


	//----- nvinfo : EIATTR_CBANK_PARAM_SIZE
	.align		4
.L_51:
        /*00b4*/ 	.byte	0x03, 0x19
        /*00b6*/ 	.short	0x002c


	//----- nvinfo : EIATTR_PARAM_CBANK
	.align		4
        /*00b8*/ 	.byte	0x04, 0x0a
        /*00ba*/ 	.short	(.L_53 - .L_52)
	.align		4
.L_52:
        /*00bc*/ 	.word	index@(.nv.constant0._Z20disallow_nearby_stdpPiPbS0_jjjjj)
        /*00c0*/ 	.short	0x0380
        /*00c2*/ 	.short	0x002c


	//----- nvinfo : EIATTR_SW_WAR
	.align		4
.L_53:
        /*00c4*/ 	.byte	0x04, 0x36
        /*00c6*/ 	.short	(.L_55 - .L_54)
.L_54:
        /*00c8*/ 	.word	0x00000008
.L_55:


//--------------------- .nv.info._Z25get_intermap_stdp_winnersPiPfjjjj --------------------------
	.section	.nv.info._Z25get_intermap_stdp_winnersPiPfjjjj,"",@"SHT_CUDA_INFO"
	.sectionflags	@""
	.align	4


	//----- nvinfo : EIATTR_CUDA_API_VERSION
	.align		4
        /*0000*/ 	.byte	0x04, 0x37
        /*0002*/ 	.short	(.L_57 - .L_56)
.L_56:
        /*0004*/ 	.word	0x00000082


	//----- nvinfo : EIATTR_KPARAM_INFO
	.align		4
.L_57:
        /*0008*/ 	.byte	0x04, 0x17
        /*000a*/ 	.short	(.L_59 - .L_58)
.L_58:
        /*000c*/ 	.word	0x00000000
        /*0010*/ 	.short	0x0005
        /*0012*/ 	.short	0x001c
        /*0014*/ 	.byte	0x00, 0xf0, 0x11, 0x00


	//----- nvinfo : EIATTR_KPARAM_INFO
	.align		4
.L_59:
        /*0018*/ 	.byte	0x04, 0x17
        /*001a*/ 	.short	(.L_61 - .L_60)
.L_60:
        /*001c*/ 	.word	0x00000000
        /*0020*/ 	.short	0x0004
        /*0022*/ 	.short	0x0018
        /*0024*/ 	.byte	0x00, 0xf0, 0x11, 0x00


	//----- nvinfo : EIATTR_KPARAM_INFO
	.align		4
.L_61:
        /*0028*/ 	.byte	0x04, 0x17
        /*002a*/ 	.short	(.L_63 - .L_62)
.L_62:
        /*002c*/ 	.word	0x00000000
        /*0030*/ 	.short	0x0003
        /*0032*/ 	.short	0x0014
        /*0034*/ 	.byte	0x00, 0xf0, 0x11, 0x00


	//----- nvinfo : EIATTR_KPARAM_INFO
	.align		4
.L_63:
        /*0038*/ 	.byte	0x04, 0x17
        /*003a*/ 	.short	(.L_65 - .L_64)
.L_64:
        /*003c*/ 	.word	0x00000000
        /*0040*/ 	.short	0x0002
        /*0042*/ 	.short	0x0010
        /*0044*/ 	.byte	0x00, 0xf0, 0x11, 0x00


	//----- nvinfo : EIATTR_KPARAM_INFO
	.align		4
.L_65:
        /*0048*/ 	.byte	0x04, 0x17
        /*004a*/ 	.short	(.L_67 - .L_66)
.L_66:
        /*004c*/ 	.word	0x00000000
        /*0050*/ 	.short	0x0001
        /*0052*/ 	.short	0x0008
        /*0054*/ 	.byte	0x00, 0xf5, 0x21, 0x00


	//----- nvinfo : EIATTR_KPARAM_INFO
	.align		4
.L_67:
        /*0058*/ 	.byte	0x04, 0x17
        /*005a*/ 	.short	(.L_69 - .L_68)
.L_68:
        /*005c*/ 	.word	0x00000000
        /*0060*/ 	.short	0x0000
        /*0062*/ 	.short	0x0000
        /*0064*/ 	.byte	0x00, 0xf5, 0x21, 0x00


	//----- nvinfo : EIATTR_SPARSE_MMA_MASK
	.align		4
.L_69:
        /*0068*/ 	.byte	0x03, 0x50
        /*006a*/ 	.short	0x0000


	//----- nvinfo : EIATTR_MAXREG_COUNT
	.align		4
        /*006c*/ 	.byte	0x03, 0x1b
        /*006e*/ 	.short	0x00ff


	//----- nvinfo : EIATTR_MERCURY_ISA_VERSION
	.align		4
        /*0070*/ 	.byte	0x03, 0x5f
        /*0072*/ 	.short	0x0101


	//----- nvinfo : EIATTR_VRC_CTA_INIT_COUNT
	.align		4
        /*0074*/ 	.byte	0x02, 0x4a
	.zero		1
	.zero		1


	//----- nvinfo : EIATTR_EXIT_INSTR_OFFSETS
	.align		4
        /*0078*/ 	.byte	0x04, 0x1c
        /*007a*/ 	.short	(.L_71 - .L_70)


	//   ....[0]....
.L_70:
        /*007c*/ 	.word	0x00000070


	//   ....[1]....
        /*0080*/ 	.word	0x000000d0


	//   ....[2]....
        /*0084*/ 	.word	0x00000780


	//   ....[3]....
        /*0088*/ 	.word	0x000007c0


	//----- nvinfo : EIATTR_CRS_STACK_SIZE
	.align		4
.L_71:
        /*008c*/ 	.byte	0x04, 0x1e
        /*008e*/ 	.short	(.L_73 - .L_72)
.L_72:
        /*0090*/ 	.word	0x00000000


	//----- nvinfo : EIATTR_CBANK_PARAM_SIZE
	.align		4
.L_73:
        /*0094*/ 	.byte	0x03, 0x19
        /*0096*/ 	.short	0x0020


	//----- nvinfo : EIATTR_PARAM_CBANK
	.align		4
        /*0098*/ 	.byte	0x04, 0x0a
        /*009a*/ 	.short	(.L_75 - .L_74)
	.align		4
.L_74:
        /*009c*/ 	.word	index@(.nv.constant0._Z25get_intermap_stdp_winnersPiPfjjjj)
        /*00a0*/ 	.short	0x0380
        /*00a2*/ 	.short	0x0020


	//----- nvinfo : EIATTR_SW_WAR
	.align		4
.L_75:
        /*00a4*/ 	.byte	0x04, 0x36
        /*00a6*/ 	.short	(.L_77 - .L_76)
.L_76:
        /*00a8*/ 	.word	0x00000008
.L_77:


//--------------------- .nv.info._Z25get_intramap_stdp_winnersPjS_PfPiS0_PbS2_S1_j --------------------------
	.section	.nv.info._Z25get_intramap_stdp_winnersPjS_PfPiS0_PbS2_S1_j,"",@"SHT_CUDA_INFO"
	.sectionflags	@""
	.align	4


	//----- nvinfo : EIATTR_CUDA_API_VERSION
	.align		4
        /*0000*/ 	.byte	0x04, 0x37
        /*0002*/ 	.short	(.L_79 - .L_78)
.L_78:
        /*0004*/ 	.word	0x00000082


	//----- nvinfo : EIATTR_KPARAM_INFO
	.align		4
.L_79:
        /*0008*/ 	.byte	0x04, 0x17
        /*000a*/ 	.short	(.L_81 - .L_80)
.L_80:
        /*000c*/ 	.word	0x00000000
        /*0010*/ 	.short	0x0008
        /*0012*/ 	.short	0x0040
        /*0014*/ 	.byte	0x00, 0xf0, 0x11, 0x00


	//----- nvinfo : EIATTR_KPARAM_INFO
	.align		4
.L_81:
        /*0018*/ 	.byte	0x04, 0x17
        /*001a*/ 	.short	(.L_83 - .L_82)
.L_82:
        /*001c*/ 	.word	0x00000000
        /*0020*/ 	.short	0x0007
        /*0022*/ 	.short	0x0038
        /*0024*/ 	.byte	0x00, 0xf5, 0x21, 0x00


	//----- nvinfo : EIATTR_KPARAM_INFO
	.align		4
.L_83:
        /*0028*/ 	.byte	0x04, 0x17
        /*002a*/ 	.short	(.L_85 - .L_84)
.L_84:
        /*002c*/ 	.word	0x00000000
        /*0030*/ 	.short	0x0006
        /*0032*/ 	.short	0x0030
        /*0034*/ 	.byte	0x00, 0xf5, 0x21, 0x00


	//----- nvinfo : EIATTR_KPARAM_INFO
	.align		4
.L_85:
        /*0038*/ 	.byte	0x04, 0x17
        /*003a*/ 	.short	(.L_87 - .L_86)
.L_86:
        /*003c*/ 	.word	0x00000000
        /*0040*/ 	.short	0x0005
        /*0042*/ 	.short	0x0028
        /*0044*/ 	.byte	0x00, 0xf5, 0x21, 0x00


	//----- nvinfo : EIATTR_KPARAM_INFO
	.align		4
.L_87:
        /*0048*/ 	.byte	0x04, 0x17
        /*004a*/ 	.short	(.L_89 - .L_88)
.L_88:
        /*004c*/ 	.word	0x00000000
        /*0050*/ 	.short	0x0004
        /*0052*/ 	.short	0x0020
        /*0054*/ 	.byte	0x00, 0xf5, 0x21, 0x00


	//----- nvinfo : EIATTR_KPARAM_INFO
	.align		4
.L_89:
        /*0058*/ 	.byte	0x04, 0x17
        /*005a*/ 	.short	(.L_91 - .L_90)
.L_90:
        /*005c*/ 	.word	0x00000000
        /*0060*/ 	.short	0x0003
        /*0062*/ 	.short	0x0018
        /*0064*/ 	.byte	0x00, 0xf5, 0x21, 0x00


	//----- nvinfo : EIATTR_KPARAM_INFO
	.align		4
.L_91:
        /*0068*/ 	.byte	0x04, 0x17
        /*006a*/ 	.short	(.L_93 - .L_92)
.L_92:
        /*006c*/ 	.word	0x00000000
        /*0070*/ 	.short	0x0002
        /*0072*/ 	.short	0x0010
        /*0074*/ 	.byte	0x00, 0xf5, 0x21, 0x00


	//----- nvinfo : EIATTR_KPARAM_INFO
	.align		4
.L_93:
        /*0078*/ 	.byte	0x04, 0x17
        /*007a*/ 	.short	(.L_95 - .L_94)
.L_94:
        /*007c*/ 	.word	0x00000000
        /*0080*/ 	.short	0x0001
        /*0082*/ 	.short	0x0008
        /*0084*/ 	.byte	0x00, 0xf5, 0x21, 0x00


	//----- nvinfo : EIATTR_KPARAM_INFO
	.align		4
.L_95:
        /*0088*/ 	.byte	0x04, 0x17
        /*008a*/ 	.short	(.L_97 - .L_96)
.L_96:
        /*008c*/ 	.word	0x00000000
        /*0090*/ 	.short	0x0000
        /*0092*/ 	.short	0x0000
        /*0094*/ 	.byte	0x00, 0xf5, 0x21, 0x00


	//----- nvinfo : EIATTR_SPARSE_MMA_MASK
	.align		4
.L_97:
        /*0098*/ 	.byte	0x03, 0x50
        /*009a*/ 	.short	0x0000


	//----- nvinfo : EIATTR_MAXREG_COUNT
	.align		4
        /*009c*/ 	.byte	0x03, 0x1b
        /*009e*/ 	.short	0x00ff


	//----- nvinfo : EIATTR_MERCURY_ISA_VERSION
	.align		4
        /*00a0*/ 	.byte	0x03, 0x5f
        /*00a2*/ 	.short	0x0101


	//----- nvinfo : EIATTR_VRC_CTA_INIT_COUNT
	.align		4
        /*00a4*/ 	.byte	0x02, 0x4a
	.zero		1
	.zero		1


	//----- nvinfo : EIATTR_EXIT_INSTR_OFFSETS
	.align		4
        /*00a8*/ 	.byte	0x04, 0x1c
        /*00aa*/ 	.short	(.L_99 - .L_98)


	//   ....[0]....
.L_98:
        /*00ac*/ 	.word	0x00000090


	//   ....[1]....
        /*00b0*/ 	.word	0x00000260


	//   ....[2]....
        /*00b4*/ 	.word	0x000002e0


	//   ....[3]....
        /*00b8*/ 	.word	0x00000440


	//----- nvinfo : EIATTR_CRS_STACK_SIZE
	.align		4
.L_99:
        /*00bc*/ 	.byte	0x04, 0x1e
        /*00be*/ 	.short	(.L_101 - .L_100)
.L_100:
        /*00c0*/ 	.word	0x00000000


	//----- nvinfo : EIATTR_CBANK_PARAM_SIZE
	.align		4
.L_101:
        /*00c4*/ 	.byte	0x03, 0x19
        /*00c6*/ 	.short	0x0044


	//----- nvinfo : EIATTR_PARAM_CBANK
	.align		4
        /*00c8*/ 	.byte	0x04, 0x0a
        /*00ca*/ 	.short	(.L_103 - .L_102)
	.align		4
.L_102:
        /*00cc*/ 	.word	index@(.nv.constant0._Z25get_intramap_stdp_winnersPjS_PfPiS0_PbS2_S1_j)
        /*00d0*/ 	.short	0x0380
        /*00d2*/ 	.short	0x0044


	//----- nvinfo : EIATTR_SW_WAR
	.align		4
.L_103:
        /*00d4*/ 	.byte	0x04, 0x36
        /*00d6*/ 	.short	(.L_105 - .L_104)
.L_104:
        /*00d8*/ 	.word	0x00000008
.L_105:


//--------------------- .nv.info._Z12clean_spikesPjS_PfPbPiS1_S2_S_S_j --------------------------
	.section	.nv.info._Z12clean_spikesPjS_PfPbPiS1_S2_S_S_j,"",@"SHT_CUDA_INFO"
	.sectionflags	@""
	.align	4


	//----- nvinfo : EIATTR_CUDA_API_VERSION
	.align		4
        /*0000*/ 	.byte	0x04, 0x37
        /*0002*/ 	.short	(.L_107 - .L_106)
.L_106:
        /*0004*/ 	.word	0x00000082


	//----- nvinfo : EIATTR_KPARAM_INFO
	.align		4
.L_107:
        /*0008*/ 	.byte	0x04, 0x17
        /*000a*/ 	.short	(.L_109 - .L_108)
.L_108:
        /*000c*/ 	.word	0x00000000
        /*0010*/ 	.short	0x0009
        /*0012*/ 	.short	0x0048
        /*0014*/ 	.byte	0x00, 0xf0, 0x11, 0x00


	//----- nvinfo : EIATTR_KPARAM_INFO
	.align		4
.L_109:
        /*0018*/ 	.byte	0x04, 0x17
        /*001a*/ 	.short	(.L_111 - .L_110)
.L_110:
        /*001c*/ 	.word	0x00000000
        /*0020*/ 	.short	0x0008
        /*0022*/ 	.short	0x0040
        /*0024*/ 	.byte	0x00, 0xf5, 0x21, 0x00


	//----- nvinfo : EIATTR_KPARAM_INFO
	.align		4
.L_111:
        /*0028*/ 	.byte	0x04, 0x17
        /*002a*/ 	.short	(.L_113 - .L_112)
.L_112:
        /*002c*/ 	.word	0x00000000
        /*0030*/ 	.short	0x0007
        /*0032*/ 	.short	0x0038
        /*0034*/ 	.byte	0x00, 0xf5, 0x21, 0x00


	//----- nvinfo : EIATTR_KPARAM_INFO
	.align		4
.L_113:
        /*0038*/ 	.byte	0x04, 0x17
        /*003a*/ 	.short	(.L_115 - .L_114)
.L_114:
        /*003c*/ 	.word	0x00000000
        /*0040*/ 	.short	0x0006
        /*0042*/ 	.short	0x0030
        /*0044*/ 	.byte	0x00, 0xf5, 0x21, 0x00


	//----- nvinfo : EIATTR_KPARAM_INFO
	.align		4
.L_115:
        /*0048*/ 	.byte	0x04, 0x17
        /*004a*/ 	.short	(.L_117 - .L_116)
.L_116:
        /*004c*/ 	.word	0x00000000
        /*0050*/ 	.short	0x0005
        /*0052*/ 	.short	0x0028
        /*0054*/ 	.byte	0x00, 0xf5, 0x21, 0x00


	//----- nvinfo : EIATTR_KPARAM_INFO
	.align		4
.L_117:
        /*0058*/ 	.byte	0x04, 0x17
        /*005a*/ 	.short	(.L_119 - .L_118)
.L_118:
        /*005c*/ 	.word	0x00000000
        /*0060*/ 	.short	0x0004
        /*0062*/ 	.short	0x0020
        /*0064*/ 	.byte	0x00, 0xf5, 0x21, 0x00


	//----- nvinfo : EIATTR_KPARAM_INFO
	.align		4
.L_119:
        /*0068*/ 	.byte	0x04, 0x17
        /*006a*/ 	.short	(.L_121 - .L_120)
.L_120:
        /*006c*/ 	.word	0x00000000
        /*0070*/ 	.short	0x0003
        /*0072*/ 	.short	0x0018
        /*0074*/ 	.byte	0x00, 0xf5, 0x21, 0x00


	//----- nvinfo : EIATTR_KPARAM_INFO
	.align		4
.L_121:
        /*0078*/ 	.byte	0x04, 0x17
        /*007a*/ 	.short	(.L_123 - .L_122)
.L_122:
        /*007c*/ 	.word	0x00000000
        /*0080*/ 	.short	0x0002
        /*0082*/ 	.short	0x0010
        /*0084*/ 	.byte	0x00, 0xf5, 0x21, 0x00


	//----- nvinfo : EIATTR_KPARAM_INFO
	.align		4
.L_123:
        /*0088*/ 	.byte	0x04, 0x17
        /*008a*/ 	.short	(.L_125 - .L_124)
.L_124:
        /*008c*/ 	.word	0x00000000
        /*0090*/ 	.short	0x0001
        /*0092*/ 	.short	0x0008
        /*0094*/ 	.byte	0x00, 0xf5, 0x21, 0x00


	//----- nvinfo : EIATTR_KPARAM_INFO
	.align		4
.L_125:
        /*0098*/ 	.byte	0x04, 0x17
        /*009a*/ 	.short	(.L_127 - .L_126)
.L_126:
        /*009c*/ 	.word	0x00000000
        /*00a0*/ 	.short	0x0000
        /*00a2*/ 	.short	0x0000
        /*00a4*/ 	.byte	0x00, 0xf5, 0x21, 0x00


	//----- nvinfo : EIATTR_SPARSE_MMA_MASK
	.align		4
.L_127:
        /*00a8*/ 	.byte	0x03, 0x50
        /*00aa*/ 	.short	0x0000


	//----- nvinfo : EIATTR_MAXREG_COUNT
	.align		4
        /*00ac*/ 	.byte	0x03, 0x1b
        /*00ae*/ 	.short	0x00ff


	//----- nvinfo : EIATTR_MERCURY_ISA_VERSION
	.align		4
        /*00b0*/ 	.byte	0x03, 0x5f
        /*00b2*/ 	.short	0x0101


	//----- nvinfo : EIATTR_INT_WARP_WIDE_INSTR_OFFSETS
	.align		4
        /*00b4*/ 	.byte	0x04, 0x31
        /*00b6*/ 	.short	(.L_129 - .L_128)


	//   ....[0]....
.L_128:
        /*00b8*/ 	.word	0x00000250


	//   ....[1]....
        /*00bc*/ 	.word	0x00000350


	//----- nvinfo : EIATTR_VRC_CTA_INIT_COUNT
	.align		4
.L_129:
        /*00c0*/ 	.byte	0x02, 0x4a
	.zero		1
	.zero		1


	//----- nvinfo : EIATTR_EXIT_INSTR_OFFSETS
	.align		4
        /*00c4*/ 	.byte	0x04, 0x1c
        /*00c6*/ 	.short	(.L_131 - .L_130)


	//   ....[0]....
.L_130:
        /*00c8*/ 	.word	0x00000090


	//   ....[1]....
        /*00cc*/ 	.word	0x00000230


	//   ....[2]....
        /*00d0*/ 	.word	0x000003d0


	//----- nvinfo : EIATTR_CBANK_PARAM_SIZE
	.align		4
.L_131:
        /*00d4*/ 	.byte	0x03, 0x19
        /*00d6*/ 	.short	0x004c


	//----- nvinfo : EIATTR_PARAM_CBANK
	.align		4
        /*00d8*/ 	.byte	0x04, 0x0a
        /*00da*/ 	.short	(.L_133 - .L_132)
	.align		4
.L_132:
        /*00dc*/ 	.word	index@(.nv.constant0._Z12clean_spikesPjS_PfPbPiS1_S2_S_S_j)
        /*00e0*/ 	.short	0x0380
        /*00e2*/ 	.short	0x004c


	//----- nvinfo : EIATTR_SW_WAR
	.align		4
.L_133:
        /*00e4*/ 	.byte	0x04, 0x36
        /*00e6*/ 	.short	(.L_135 - .L_134)
.L_134:
        /*00e8*/ 	.word	0x00000008
.L_135:


//--------------------- .nv.info._Z27get_intermap_firing_winnersPjS_PfPiS0_S1_j --------------------------
	.section	.nv.info._Z27get_intermap_firing_winnersPjS_PfPiS0_S1_j,"",@"SHT_CUDA_INFO"
	.sectionflags	@""
	.align	4


	//----- nvinfo : EIATTR_CUDA_API_VERSION
	.align		4
        /*0000*/ 	.byte	0x04, 0x37
        /*0002*/ 	.short	(.L_137 - .L_136)
.L_136:
        /*0004*/ 	.word	0x00000082


	//----- nvinfo : EIATTR_KPARAM_INFO
	.align		4
.L_137:
        /*0008*/ 	.byte	0x04, 0x17
        /*000a*/ 	.short	(.L_139 - .L_138)
.L_138:
        /*000c*/ 	.word	0x00000000
        /*0010*/ 	.short	0x0006
        /*0012*/ 	.short	0x0030
        /*0014*/ 	.byte	0x00, 0xf0, 0x11, 0x00


	//----- nvinfo : EIATTR_KPARAM_INFO
	.align		4
.L_139:
        /*0018*/ 	.byte	0x04, 0x17
        /*001a*/ 	.short	(.L_141 - .L_140)
.L_140:
        /*001c*/ 	.word	0x00000000
        /*0020*/ 	.short	0x0005
        /*0022*/ 	.short	0x0028
        /*0024*/ 	.byte	0x00, 0xf5, 0x21, 0x00


	//----- nvinfo : EIATTR_KPARAM_INFO
	.align		4
.L_141:
        /*0028*/ 	.byte	0x04, 0x17
        /*002a*/ 	.short	(.L_143 - .L_142)
.L_142:
        /*002c*/ 	.word	0x00000000
        /*0030*/ 	.short	0x0004
        /*0032*/ 	.short	0x0020
        /*0034*/ 	.byte	0x00, 0xf5, 0x21, 0x00


	//----- nvinfo : EIATTR_KPARAM_INFO
	.align		4
.L_143:
        /*0038*/ 	.byte	0x04, 0x17
        /*003a*/ 	.short	(.L_145 - .L_144)
.L_144:
        /*003c*/ 	.word	0x00000000
        /*0040*/ 	.short	0x0003
        /*0042*/ 	.short	0x0018
        /*0044*/ 	.byte	0x00, 0xf5, 0x21, 0x00


	//----- nvinfo : EIATTR_KPARAM_INFO
	.align		4
.L_145:
        /*0048*/ 	.byte	0x04, 0x17
        /*004a*/ 	.short	(.L_147 - .L_146)
.L_146:
        /*004c*/ 	.word	0x00000000
        /*0050*/ 	.short	0x0002
        /*0052*/ 	.short	0x0010
        /*0054*/ 	.byte	0x00, 0xf5, 0x21, 0x00


	//----- nvinfo : EIATTR_KPARAM_INFO
	.align		4
.L_147:
        /*0058*/ 	.byte	0x04, 0x17
        /*005a*/ 	.short	(.L_149 - .L_148)
.L_148:
        /*005c*/ 	.word	0x00000000
        /*0060*/ 	.short	0x0001
        /*0062*/ 	.short	0x0008
        /*0064*/ 	.byte	0x00, 0xf5, 0x21, 0x00


	//----- nvinfo : EIATTR_KPARAM_INFO
	.align		4
.L_149:
        /*0068*/ 	.byte	0x04, 0x17
        /*006a*/ 	.short	(.L_151 - .L_150)
.L_150:
        /*006c*/ 	.word	0x00000000
        /*0070*/ 	.short	0x0000
        /*0072*/ 	.short	0x0000
        /*0074*/ 	.byte	0x00, 0xf5, 0x21, 0x00


	//----- nvinfo : EIATTR_SPARSE_MMA_MASK
	.align		4
.L_151:
        /*0078*/ 	.byte	0x03, 0x50
        /*007a*/ 	.short	0x0000


	//----- nvinfo : EIATTR_MAXREG_COUNT
	.align		4
        /*007c*/ 	.byte	0x03, 0x1b
        /*007e*/ 	.short	0x00ff


	//----- nvinfo : EIATTR_MERCURY_ISA_VERSION
	.align		4
        /*0080*/ 	.byte	0x03, 0x5f
        /*0082*/ 	.short	0x0101


	//----- nvinfo : EIATTR_VRC_CTA_INIT_COUNT
	.align		4
        /*0084*/ 	.byte	0x02, 0x4a
	.zero		1
	.zero		1


	//----- nvinfo : EIATTR_EXIT_INSTR_OFFSETS
	.align		4
        /*0088*/ 	.byte	0x04, 0x1c
        /*008a*/ 	.short	(.L_153 - .L_152)


	//   ....[0]....
.L_152:
        /*008c*/ 	.word	0x00000090


	//   ....[1]....
        /*0090*/ 	.word	0x00000340


	//----- nvinfo : EIATTR_CRS_STACK_SIZE
	.align		4
.L_153:
        /*0094*/ 	.byte	0x04, 0x1e
        /*0096*/ 	.short	(.L_155 - .L_154)
.L_154:
        /*0098*/ 	.word	0x00000000


	//----- nvinfo : EIATTR_CBANK_PARAM_SIZE
	.align		4
.L_155:
        /*009c*/ 	.byte	0x03, 0x19
        /*009e*/ 	.short	0x0034


	//----- nvinfo : EIATTR_PARAM_CBANK
	.align		4
        /*00a0*/ 	.byte	0x04, 0x0a
        /*00a2*/ 	.short	(.L_157 - .L_156)
	.align		4
.L_156:
        /*00a4*/ 	.word	index@(.nv.constant0._Z27get_intermap_firing_winnersPjS_PfPiS0_S1_j)
        /*00a8*/ 	.short	0x0380
        /*00aa*/ 	.short	0x0034


	//----- nvinfo : EIATTR_SW_WAR
	.align		4
.L_157:
        /*00ac*/ 	.byte	0x04, 0x36
        /*00ae*/ 	.short	(.L_159 - .L_158)
.L_158:
        /*00b0*/ 	.word	0x00000008
.L_159:


//--------------------- .nv.callgraph             --------------------------
	.section	.nv.callgraph,"",@"SHT_CUDA_CALLGRAPH"
	.align	4
	.sectionentsize	8
	.align		4
        /*0000*/ 	.word	0x00000000
	.align		4
        /*0004*/ 	.word	0xffffffff
	.align		4
        /*0008*/ 	.word	0x00000000
	.align		4
        /*000c*/ 	.word	0xfffffffe
	.align		4
        /*0010*/ 	.word	0x00000000
	.align		4
        /*0014*/ 	.word	0xfffffffd
	.align		4
        /*0018*/ 	.word	0x00000000
	.align		4
        /*001c*/ 	.word	0xfffffffc


//--------------------- .text._Z20disallow_nearby_stdpPiPbS0_jjjjj --------------------------
	.section	.text._Z20disallow_nearby_stdpPiPbS0_jjjjj,"ax",@progbits
	.align	128
        .global         _Z20disallow_nearby_stdpPiPbS0_jjjjj
        .type           _Z20disallow_nearby_stdpPiPbS0_jjjjj,@function
        .size           _Z20disallow_nearby_stdpPiPbS0_jjjjj,(.L_x_23 - _Z20disallow_nearby_stdpPiPbS0_jjjjj)
        .other          _Z20disallow_nearby_stdpPiPbS0_jjjjj,@"STO_CUDA_ENTRY STV_DEFAULT"
_Z20disallow_nearby_stdpPiPbS0_jjjjj:
.text._Z20disallow_nearby_stdpPiPbS0_jjjjj:
[----:B------:R-:W-:Y:S01]  /*0000*/  LDC R1, c[0x0][0x37c] ;  /* 0x0000df00ff017b82 */ /* 0x000fe20000000800 */
[----:B------:R-:W0:Y:S01]  /*0010*/  S2R R2, SR_CTAID.X ;  /* 0x0000000000027919 */ /* 0x000e220000002500 */
[----:B------:R-:W0:Y:S01]  /*0020*/  LDCU UR4, c[0x0][0x360] ;  /* 0x00006c00ff0477ac */ /* 0x000e220008000800 */
[----:B------:R-:W0:Y:S01]  /*0030*/  S2R R3, SR_TID.X ;  /* 0x0000000000037919 */ /* 0x000e220000002100 */
[----:B------:R-:W1:Y:S01]  /*0040*/  LDCU UR5, c[0x0][0x398] ;  /* 0x00007300ff0577ac */ /* 0x000e620008000800 */
[----:B0-----:R-:W-:-:S05]  /*0050*/  IMAD R2, R2, UR4, R3 ;  /* 0x0000000402027c24 */ /* 0x001fca000f8e0203 */
[----:B-1----:R-:W-:-:S13]  /*0060*/  ISETP.GE.U32.AND P0, PT, R2, UR5, PT ;  /* 0x0000000502007c0c */ /* 0x002fda000bf06070 */
[----:B------:R-:W-:Y:S05]  /*0070*/  @P0 EXIT ;  /* 0x000000000000094d */ /* 0x000fea0003800000 */
[----:B------:R-:W0:Y:S01]  /*0080*/  LDC.64 R4, c[0x0][0x380] ;  /* 0x0000e000ff047b82 */ /* 0x000e220000000a00 */
[----:B------:R-:W1:Y:S01]  /*0090*/  LDCU.64 UR8, c[0x0][0x358] ;  /* 0x00006b00ff0877ac */ /* 0x000e620008000a00 */
[----:B0-----:R-:W-:-:S05]  /*00a0*/  IMAD.WIDE R4, R2, 0x4, R4 ;  /* 0x0000000402047825 */ /* 0x001fca00078e0204 */
[----:B-1----:R-:W2:Y:S02]  /*00b0*/  LDG.E R0, desc[UR8][R4.64] ;  /* 0x0000000804007981 */ /* 0x002ea4000c1e1900 */
[----:B--2---:R-:W-:-:S13]  /*00c0*/  ISETP.NE.AND P0, PT, R0, -0x1, PT ;  /* 0xffffffff0000780c */ /* 0x004fda0003f05270 */
[----:B------:R-:W-:Y:S05]  /*00d0*/  @!P0 EXIT ;  /* 0x000000000000894d */ /* 0x000fea0003800000 */
[----:B------:R-:W0:Y:S01]  /*00e0*/  LDCU UR4, c[0x0][0x39c] ;  /* 0x00007380ff0477ac */ /* 0x000e220008000800 */
[----:B------:R-:W1:Y:S01]  /*00f0*/  LDC R17, c[0x0][0x3a8] ;  /* 0x0000ea00ff117b82 */ /* 0x000e620000000800 */
[----:B------:R-:W2:Y:S01]  /*0100*/  LDCU.64 UR6, c[0x0][0x3a0] ;  /* 0x00007400ff0677ac */ /* 0x000ea20008000a00 */
[----:B------:R-:W3:Y:S01]  /*0110*/  LDCU.64 UR10, c[0x0][0x388] ;  /* 0x00007100ff0a77ac */ /* 0x000ee20008000a00 */
[----:B0-----:R-:W0:Y:S01]  /*0120*/  I2F.U32.RP R3, UR4 ;  /* 0x0000000400037d06 */ /* 0x001e220008209000 */
[----:B------:R-:W-:-:S07]  /*0130*/  ISETP.NE.U32.AND P1, PT, RZ, UR4, PT ;  /* 0x00000004ff007c0c */ /* 0x000fce000bf25070 */
[----:B--2---:R-:W2:Y:S08]  /*0140*/  I2F.U32.RP R6, UR6 ;  /* 0x0000000600067d06 */ /* 0x004eb00008209000 */
[----:B0-----:R-:W0:Y:S08]  /*0150*/  MUFU.RCP R3, R3 ;  /* 0x0000000300037308 */ /* 0x001e300000001000 */
[----:B--2---:R-:W-:Y:S01]  /*0160*/  MUFU.RCP R6, R6 ;  /* 0x0000000600067308 */ /* 0x004fe20000001000 */
[----:B0-----:R-:W-:-:S07]  /*0170*/  VIADD R4, R3, 0xffffffe ;  /* 0x0ffffffe03047836 */ /* 0x001fce0000000000 */
[----:B------:R0:W2:Y:S02]  /*0180*/  F2I.FTZ.U32.TRUNC.NTZ R5, R4 ;  /* 0x0000000400057305 */ /* 0x0000a4000021f000 */
[----:B0-----:R-:W-:Y:S02]  /*0190*/  IMAD.MOV.U32 R4, RZ, RZ, RZ ;  /* 0x000000ffff047224 */ /* 0x001fe400078e00ff */
[----:B--2---:R-:W-:-:S04]  /*01a0*/  IMAD.MOV R7, RZ, RZ, -R5 ;  /* 0x000000ffff077224 */ /* 0x004fc800078e0a05 */
[----:B------:R-:W-:-:S04]  /*01b0*/  IMAD R7, R7, UR4, RZ ;  /* 0x0000000407077c24 */ /* 0x000fc8000f8e02ff */
[----:B------:R-:W-:-:S04]  /*01c0*/  IMAD.HI.U32 R5, R5, R7, R4 ;  /* 0x0000000705057227 */ /* 0x000fc800078e0004 */
[----:B------:R-:W-:Y:S01]  /*01d0*/  VIADD R4, R6, 0xffffffe ;  /* 0x0ffffffe06047836 */ /* 0x000fe20000000000 */
[----:B---3--:R-:W-:Y:S01]  /*01e0*/  IADD3 R6, P3, PT, R2, UR10, RZ ;  /* 0x0000000a02067c10 */ /* 0x008fe2000ff7e0ff */
[----:B------:R-:W-:-:S03]  /*01f0*/  IMAD.HI.U32 R5, R5, R0, RZ ;  /* 0x0000000005057227 */ /* 0x000fc600078e00ff */
[----:B------:R-:W-:Y:S01]  /*0200*/  LEA.HI.X.SX32 R7, R2, UR11, 0x1, P3 ;  /* 0x0000000b02077c11 */ /* 0x000fe200098f0eff */
[----:B------:R-:W-:-:S04]  /*0210*/  IMAD.MOV R5, RZ, RZ, -R5 ;  /* 0x000000ffff057224 */ /* 0x000fc800078e0a05 */
[----:B------:R-:W-:Y:S01]  /*0220*/  IMAD R0, R5, UR4, R0 ;  /* 0x0000000405007c24 */ /* 0x000fe2000f8e0200 */
[----:B------:R0:W-:Y:S01]  /*0230*/  STG.E.U8 desc[UR8][R6.64], RZ ;  /* 0x000000ff06007986 */ /* 0x0001e2000c101108 */
[----:B------:R2:W3:Y:S03]  /*0240*/  F2I.FTZ.U32.TRUNC.NTZ R5, R4 ;  /* 0x0000000400057305 */ /* 0x0004e6000021f000 */
[----:B------:R-:W-:Y:S01]  /*0250*/  ISETP.GE.U32.AND P0, PT, R0, UR4, PT ;  /* 0x0000000400007c0c */ /* 0x000fe2000bf06070 */
[----:B--2---:R-:W-:Y:S02]  /*0260*/  IMAD.MOV.U32 R4, RZ, RZ, RZ ;  /* 0x000000ffff047224 */ /* 0x004fe400078e00ff */
[----:B---3--:R-:W-:-:S10]  /*0270*/  IMAD.MOV R3, RZ, RZ, -R5 ;  /* 0x000000ffff037224 */ /* 0x008fd400078e0a05 */
[----:B------:R-:W-:Y:S01]  /*0280*/  @P0 IADD3 R0, PT, PT, R0, -UR4, RZ ;  /* 0x8000000400000c10 */ /* 0x000fe2000fffe0ff */
[----:B------:R-:W-:-:S03]  /*0290*/  IMAD R3, R3, UR6, RZ ;  /* 0x0000000603037c24 */ /* 0x000fc6000f8e02ff */
[----:B------:R-:W-:Y:S01]  /*02a0*/  ISETP.GE.U32.AND P0, PT, R0, UR4, PT ;  /* 0x0000000400007c0c */ /* 0x000fe2000bf06070 */
[----:B------:R-:W-:Y:S01]  /*02b0*/  IMAD.HI.U32 R5, R5, R3, R4 ;  /* 0x0000000305057227 */ /* 0x000fe200078e0004 */
[----:B------:R-:W-:-:S11]  /*02c0*/  LOP3.LUT R4, RZ, UR6, RZ, 0x33, !PT ;  /* 0x00000006ff047c12 */ /* 0x000fd6000f8e33ff */
[----:B------:R-:W-:Y:S01]  /*02d0*/  @P0 VIADD R0, R0, -UR4 ;  /* 0x8000000400000c36 */ /* 0x000fe20008000000 */
[----:B------:R-:W-:Y:S01]  /*02e0*/  @!P1 LOP3.LUT R0, RZ, UR4, RZ, 0x33, !PT ;  /* 0x00000004ff009c12 */ /* 0x000fe2000f8e33ff */
[----:B------:R-:W-:-:S04]  /*02f0*/  UIADD3 UR4, UPT, UPT, UR7, -0x1, URZ ;  /* 0xffffffff07047890 */ /* 0x000fc8000fffe0ff */
[----:B------:R-:W-:-:S04]  /*0300*/  IMAD.HI.U32 R5, R5, R0, RZ ;  /* 0x0000000005057227 */ /* 0x000fc800078e00ff */
[----:B------:R-:W-:-:S04]  /*0310*/  IMAD.MOV R3, RZ, RZ, -R5 ;  /* 0x000000ffff037224 */ /* 0x000fc800078e0a05 */
[----:B------:R-:W-:-:S05]  /*0320*/  IMAD R3, R3, UR6, R0 ;  /* 0x0000000603037c24 */ /* 0x000fca000f8e0200 */
[----:B------:R-:W-:-:S13]  /*0330*/  ISETP.GE.U32.AND P0, PT, R3, UR6, PT ;  /* 0x0000000603007c0c */ /* 0x000fda000bf06070 */
[----:B------:R-:W-:Y:S01]  /*0340*/  @P0 IADD3 R3, PT, PT, R3, -UR6, RZ ;  /* 0x8000000603030c10 */ /* 0x000fe2000fffe0ff */
[----:B------:R-:W-:Y:S01]  /*0350*/  @P0 VIADD R5, R5, 0x1 ;  /* 0x0000000105050836 */ /* 0x000fe20000000000 */
[----:B------:R-:W-:Y:S02]  /*0360*/  ISETP.NE.U32.AND P0, PT, RZ, UR6, PT ;  /* 0x00000006ff007c0c */ /* 0x000fe4000bf05070 */
[----:B------:R-:W-:-:S13]  /*0370*/  ISETP.GE.U32.AND P1, PT, R3, UR6, PT ;  /* 0x0000000603007c0c */ /* 0x000fda000bf26070 */
[----:B------:R-:W-:-:S05]  /*0380*/  @P1 VIADD R5, R5, 0x1 ;  /* 0x0000000105051836 */ /* 0x000fca0000000000 */
[----:B------:R-:W-:-:S04]  /*0390*/  SEL R0, R4, R5, !P0 ;  /* 0x0000000504007207 */ /* 0x000fc80004000000 */
[CC--:B-1----:R-:W-:Y:S01]  /*03a0*/  ISETP.GE.AND P2, PT, R0.reuse, R17.reuse, PT ;  /* 0x000000110000720c */ /* 0x0c2fe20003f46270 */
[C---:B------:R-:W-:Y:S01]  /*03b0*/  IMAD.IADD R5, R0.reuse, 0x1, -R17 ;  /* 0x0000000100057824 */ /* 0x040fe200078e0a11 */
[----:B------:R-:W-:-:S04]  /*03c0*/  VIADDMNMX.U32 R0, R0, R17, UR4, PT ;  /* 0x0000000400007e46 */ /* 0x000fc8000b800011 */
[----:B------:R-:W-:-:S04]  /*03d0*/  SEL R15, R5, RZ, P2 ;  /* 0x000000ff050f7207 */ /* 0x000fc80001000000 */
[----:B------:R-:W-:-:S13]  /*03e0*/  ISETP.GT.U32.AND P2, PT, R15, R0, PT ;  /* 0x000000000f00720c */ /* 0x000fda0003f44070 */
[----:B0-----:R-:W-:Y:S05]  /*03f0*/  @P2 EXIT ;  /* 0x000000000000294d */ /* 0x001fea0003800000 */
[----:B------:R-:W-:Y:S01]  /*0400*/  VIADD R2, R3, -UR6 ;  /* 0x8000000603027c36 */ /* 0x000fe20008000000 */
[----:B------:R-:W-:Y:S01]  /*0410*/  UIADD3 UR4, UPT, UPT, UR6, -0x1, URZ ;  /* 0xffffffff06047890 */ /* 0x000fe2000fffe0ff */
[----:B------:R-:W0:Y:S03]  /*0420*/  LDCU UR6, c[0x0][0x3a0] ;  /* 0x00007400ff0677ac */ /* 0x000e260008000800 */
[----:B------:R-:W-:-:S04]  /*0430*/  @P0 SEL R4, R2, R3, P1 ;  /* 0x0000000302040207 */ /* 0x000fc80000800000 */
[CC--:B------:R-:W-:Y:S02]  /*0440*/  VIMNMX R13, PT, PT, R4.reuse, R17.reuse, !PT ;  /* 0x00000011040d7248 */ /* 0x0c0fe40007fe0100 */
[CC--:B------:R-:W-:Y:S01]  /*0450*/  VIADDMNMX.U32 R12, R4.reuse, R17.reuse, UR4, PT ;  /* 0x00000004040c7e46 */ /* 0x0c0fe2000b800011 */
[----:B------:R-:W1:Y:S01]  /*0460*/  LDCU.64 UR4, c[0x0][0x390] ;  /* 0x00007200ff0477ac */ /* 0x000e620008000a00 */
[----:B------:R-:W-:Y:S02]  /*0470*/  IADD3 R3, PT, PT, R13, 0x1, -R17 ;  /* 0x000000010d037810 */ /* 0x000fe40007ffe811 */
[----:B------:R-:W-:Y:S02]  /*0480*/  ISETP.GE.AND P1, PT, R4, R17, PT ;  /* 0x000000110400720c */ /* 0x000fe40003f26270 */
[----:B------:R-:W-:-:S04]  /*0490*/  VIADDMNMX.U32 R3, R12, 0x1, R3, !PT ;  /* 0x000000010c037846 */ /* 0x000fc80007800003 */
[----:B------:R-:W-:Y:S01]  /*04a0*/  IADD3 R2, PT, PT, R3, R17, RZ ;  /* 0x0000001103027210 */ /* 0x000fe20007ffe0ff */
[----:B------:R-:W-:-:S04]  /*04b0*/  IMAD.IADD R17, R4, 0x1, -R17 ;  /* 0x0000000104117824 */ /* 0x000fc800078e0a11 */
[----:B------:R-:W-:Y:S01]  /*04c0*/  IMAD.IADD R3, R13, 0x1, -R2 ;  /* 0x000000010d037824 */ /* 0x000fe200078e0a02 */
[----:B------:R-:W-:Y:S01]  /*04d0*/  SEL R17, R17, RZ, P1 ;  /* 0x000000ff11117207 */ /* 0x000fe20000800000 */
[----:B------:R-:W-:-:S03]  /*04e0*/  IMAD.IADD R13, R2, 0x1, -R13 ;  /* 0x00000001020d7824 */ /* 0x000fc600078e0a0d */
[----:B------:R-:W-:Y:S02]  /*04f0*/  ISETP.GT.U32.AND P0, PT, R3, -0x8, PT ;  /* 0xfffffff80300780c */ /* 0x000fe40003f04070 */
[C---:B------:R-:W-:Y:S02]  /*0500*/  LOP3.LUT R14, R13.reuse, 0xfffffff8, RZ, 0xc0, !PT ;  /* 0xfffffff80d0e7812 */ /* 0x040fe400078ec0ff */
[C---:B------:R-:W-:Y:S02]  /*0510*/  LOP3.LUT R19, R13.reuse, 0x7, RZ, 0xc0, !PT ;  /* 0x000000070d137812 */ /* 0x040fe400078ec0ff */
[----:B------:R-:W-:Y:S01]  /*0520*/  LOP3.LUT R22, R13, 0x3, RZ, 0xc0, !PT ;  /* 0x000000030d167812 */ /* 0x000fe200078ec0ff */
[----:B01----:R-:W-:-:S07]  /*0530*/  IMAD.MOV R14, RZ, RZ, -R14 ;  /* 0x000000ffff0e7224 */ /* 0x003fce00078e0a0e */
.L_x_9:
[----:B------:R-:W-:Y:S01]  /*0540*/  ISETP.GT.U32.AND P1, PT, R17, R12, PT ;  /* 0x0000000c1100720c */ /* 0x000fe20003f24070 */
[----:B------:R-:W-:-:S12]  /*0550*/  BSSY.RECONVERGENT B0, `(.L_x_0) ;  /* 0x000005d000007945 */ /* 0x000fd80003800200 */
[----:B012---:R-:W-:Y:S05]  /*0560*/  @P1 BRA `(.L_x_1) ;  /* 0x00000004006c1947 */ /* 0x007fea0003800000 */
[----:B------:R-:W-:Y:S01]  /*0570*/  BSSY.RECONVERGENT B1, `(.L_x_2) ;  /* 0x000002a000017945 */ /* 0x000fe20003800200 */
[----:B------:R-:W-:Y:S02]  /*0580*/  ISETP.NE.AND P1, PT, R19, RZ, PT ;  /* 0x000000ff1300720c */ /* 0x000fe40003f25270 */
[----:B------:R-:W-:Y:S01]  /*0590*/  MOV R16, R17 ;  /* 0x0000001100107202 */ /* 0x000fe20000000f00 */
[----:B------:R-:W-:Y:S10]  /*05a0*/  @P0 BRA `(.L_x_3) ;  /* 0x0000000000980947 */ /* 0x000ff40003800000 */
[----:B------:R-:W-:Y:S02]  /*05b0*/  IMAD.MOV.U32 R18, RZ, RZ, R14 ;  /* 0x000000ffff127224 */ /* 0x000fe400078e000e */
[----:B------:R-:W-:-:S07]  /*05c0*/  IMAD.MOV.U32 R16, RZ, RZ, R17 ;  /* 0x000000ffff107224 */ /* 0x000fce00078e0011 */
.L_x_4:
[----:B--2---:R-:W-:Y:S02]  /*05d0*/  IMAD R3, R15, UR6, R16 ;  /* 0x000000060f037c24 */ /* 0x004fe4000f8e0210 */
[----:B------:R-:W-:Y:S02]  /*05e0*/  VIADD R18, R18, 0x8 ;  /* 0x0000000812127836 */ /* 0x000fe40000000000 */
[C---:B------:R-:W-:Y:S01]  /*05f0*/  VIADD R10, R3.reuse, 0x1 ;  /* 0x00000001030a7836 */ /* 0x040fe20000000000 */
[C---:B------:R-:W-:Y:S01]  /*0600*/  IADD3 R6, P2, PT, R3.reuse, UR4, RZ ;  /* 0x0000000403067c10 */ /* 0x040fe2000ff5e0ff */
[C---:B------:R-:W-:Y:S01]  /*0610*/  VIADD R20, R3.reuse, 0x2 ;  /* 0x0000000203147836 */ /* 0x040fe20000000000 */
[C---:B------:R-:W-:Y:S01]  /*0620*/  IADD3 R5, PT, PT, R3.reuse, 0x5, RZ ;  /* 0x0000000503057810 */ /* 0x040fe20007ffe0ff */
[C---:B------:R-:W-:Y:S01]  /*0630*/  VIADD R2, R3.reuse, 0x3 ;  /* 0x0000000303027836 */ /* 0x040fe20000000000 */
[----:B------:R-:W-:Y:S01]  /*0640*/  IADD3 R10, P3, PT, R10, UR4, RZ ;  /* 0x000000040a0a7c10 */ /* 0x000fe2000ff7e0ff */
[C---:B------:R-:W-:Y:S01]  /*0650*/  VIADD R4, R3.reuse, 0x4 ;  /* 0x0000000403047836 */ /* 0x040fe20000000000 */
[----:B------:R-:W-:Y:S01]  /*0660*/  IADD3.X R7, PT, PT, RZ, UR5, RZ, P2, !PT ;  /* 0x00000005ff077c10 */ /* 0x000fe200097fe4ff */
[C---:B------:R-:W-:Y:S01]  /*0670*/  VIADD R8, R3.reuse, 0x6 ;  /* 0x0000000603087836 */ /* 0x040fe20000000000 */
[----:B------:R-:W-:Y:S01]  /*0680*/  IADD3 R20, P2, PT, R20, UR4, RZ ;  /* 0x0000000414147c10 */ /* 0x000fe2000ff5e0ff */
[----:B------:R-:W-:Y:S01]  /*0690*/  IMAD.X R11, RZ, RZ, UR5, P3 ;  /* 0x00000005ff0b7e24 */ /* 0x000fe200098e06ff */
[----:B------:R-:W-:Y:S01]  /*06a0*/  IADD3 R2, P3, PT, R2, UR4, RZ ;  /* 0x0000000402027c10 */ /* 0x000fe2000ff7e0ff */
[----:B------:R-:W-:Y:S01]  /*06b0*/  VIADD R9, R3, 0x7 ;  /* 0x0000000703097836 */ /* 0x000fe20000000000 */
[----:B------:R0:W-:Y:S01]  /*06c0*/  STG.E.U8 desc[UR8][R6.64], RZ ;  /* 0x000000ff06007986 */ /* 0x0001e2000c101108 */
[----:B------:R-:W-:Y:S01]  /*06d0*/  IMAD.X R21, RZ, RZ, UR5, P2 ;  /* 0x00000005ff157e24 */ /* 0x000fe200090e06ff */
[----:B------:R-:W-:Y:S01]  /*06e0*/  IADD3 R4, P2, PT, R4, UR4, RZ ;  /* 0x0000000404047c10 */ /* 0x000fe2000ff5e0ff */
[----:B------:R-:W-:Y:S01]  /*06f0*/  IMAD.X R3, RZ, RZ, UR5, P3 ;  /* 0x00000005ff037e24 */ /* 0x000fe200098e06ff */
[----:B------:R1:W-:Y:S01]  /*0700*/  STG.E.U8 desc[UR8][R10.64], RZ ;  /* 0x000000ff0a007986 */ /* 0x0003e2000c101108 */
[----:B------:R-:W-:Y:S01]  /*0710*/  IADD3 R8, P4, PT, R8, UR4, RZ ;  /* 0x0000000408087c10 */ /* 0x000fe2000ff9e0ff */
[----:B------:R-:W-:-:S02]  /*0720*/  VIADD R16, R16, 0x8 ;  /* 0x0000000810107836 */ /* 0x000fc40000000000 */
[----:B------:R2:W-:Y:S01]  /*0730*/  STG.E.U8 desc[UR8][R20.64], RZ ;  /* 0x000000ff14007986 */ /* 0x0005e2000c101108 */
[----:B0-----:R-:W-:Y:S01]  /*0740*/  IADD3 R6, P3, PT, R5, UR4, RZ ;  /* 0x0000000405067c10 */ /* 0x001fe2000ff7e0ff */
[----:B------:R-:W-:Y:S02]  /*0750*/  IMAD.X R5, RZ, RZ, UR5, P2 ;  /* 0x00000005ff057e24 */ /* 0x000fe400090e06ff */
[----:B------:R2:W-:Y:S01]  /*0760*/  STG.E.U8 desc[UR8][R2.64], RZ ;  /* 0x000000ff02007986 */ /* 0x0005e2000c101108 */
[----:B------:R-:W-:Y:S02]  /*0770*/  ISETP.NE.AND P2, PT, R18, RZ, PT ;  /* 0x000000ff1200720c */ /* 0x000fe40003f45270 */
[----:B-1----:R-:W-:Y:S01]  /*0780*/  IADD3 R10, P5, PT, R9, UR4, RZ ;  /* 0x00000004090a7c10 */ /* 0x002fe2000ffbe0ff */
[----:B------:R-:W-:Y:S01]  /*0790*/  IMAD.X R9, RZ, RZ, UR5, P4 ;  /* 0x00000005ff097e24 */ /* 0x000fe2000a0e06ff */
[----:B------:R-:W-:Y:S01]  /*07a0*/  IADD3.X R7, PT, PT, RZ, UR5, RZ, P3, !PT ;  /* 0x00000005ff077c10 */ /* 0x000fe20009ffe4ff */
[----:B------:R2:W-:Y:S02]  /*07b0*/  STG.E.U8 desc[UR8][R4.64], RZ ;  /* 0x000000ff04007986 */ /* 0x0005e4000c101108 */
[----:B------:R-:W-:-:S02]  /*07c0*/  IMAD.X R11, RZ, RZ, UR5, P5 ;  /* 0x00000005ff0b7e24 */ /* 0x000fc4000a8e06ff */
[----:B------:R2:W-:Y:S04]  /*07d0*/  STG.E.U8 desc[UR8][R6.64], RZ ;  /* 0x000000ff06007986 */ /* 0x0005e8000c101108 */
[----:B------:R2:W-:Y:S04]  /*07e0*/  STG.E.U8 desc[UR8][R8.64], RZ ;  /* 0x000000ff08007986 */ /* 0x0005e8000c101108 */
[----:B------:R2:W-:Y:S01]  /*07f0*/  STG.E.U8 desc[UR8][R10.64], RZ ;  /* 0x000000ff0a007986 */ /* 0x0005e2000c101108 */
[----:B------:R-:W-:Y:S05]  /*0800*/  @P2 BRA `(.L_x_4) ;  /* 0xfffffffc00702947 */ /* 0x000fea000383ffff */
.L_x_3:
[----:B------:R-:W-:Y:S05]  /*0810*/  BSYNC.RECONVERGENT B1 ;  /* 0x0000000000017941 */ /* 0x000fea0003800200 */
.L_x_2:
[----:B------:R-:W-:Y:S05]  /*0820*/  @!P1 BRA `(.L_x_1) ;  /* 0x0000000000bc9947 */ /* 0x000fea0003800000 */
[----:B------:R-:W-:Y:S01]  /*0830*/  ISETP.GE.U32.AND P2, PT, R19, 0x4, PT ;  /* 0x000000041300780c */ /* 0x000fe20003f46070 */
[----:B------:R-:W-:Y:S01]  /*0840*/  BSSY.RECONVERGENT B1, `(.L_x_5) ;  /* 0x0000016000017945 */ /* 0x000fe20003800200 */
[----:B------:R-:W-:-:S11]  /*0850*/  ISETP.NE.AND P1, PT, R22, RZ, PT ;  /* 0x000000ff1600720c */ /* 0x000fd60003f25270 */
[----:B------:R-:W-:Y:S05]  /*0860*/  @!P2 BRA `(.L_x_6) ;  /* 0x00000000004ca947 */ /* 0x000fea0003800000 */
[----:B------:R-:W2:Y:S01]  /*0870*/  LDCU UR7, c[0x0][0x3a0] ;  /* 0x00007400ff0777ac */ /* 0x000ea20008000800 */
[----:B------:R-:W0:Y:S01]  /*0880*/  LDCU.64 UR10, c[0x0][0x390] ;  /* 0x00007200ff0a77ac */ /* 0x000e220008000a00 */
[----:B--2---:R-:W-:Y:S02]  /*0890*/  IMAD R2, R15, UR7, R16 ;  /* 0x000000070f027c24 */ /* 0x004fe4000f8e0210 */
[----:B------:R-:W-:Y:S02]  /*08a0*/  VIADD R16, R16, 0x4 ;  /* 0x0000000410107836 */ /* 0x000fe40000000000 */
[C---:B------:R-:W-:Y:S01]  /*08b0*/  VIADD R6, R2.reuse, 0x2 ;  /* 0x0000000202067836 */ /* 0x040fe20000000000 */
[C---:B------:R-:W-:Y:S01]  /*08c0*/  IADD3 R4, PT, PT, R2.reuse, 0x1, RZ ;  /* 0x0000000102047810 */ /* 0x040fe20007ffe0ff */
[C---:B------:R-:W-:Y:S01]  /*08d0*/  VIADD R8, R2.reuse, 0x3 ;  /* 0x0000000302087836 */ /* 0x040fe20000000000 */
[----:B0-----:R-:W-:Y:S02]  /*08e0*/  IADD3 R2, P2, PT, R2, UR10, RZ ;  /* 0x0000000a02027c10 */ /* 0x001fe4000ff5e0ff */
[----:B------:R-:W-:-:S02]  /*08f0*/  IADD3 R4, P3, PT, R4, UR10, RZ ;  /* 0x0000000a04047c10 */ /* 0x000fc4000ff7e0ff */
[----:B------:R-:W-:Y:S01]  /*0900*/  IADD3 R6, P4, PT, R6, UR10, RZ ;  /* 0x0000000a06067c10 */ /* 0x000fe2000ff9e0ff */
[----:B------:R-:W-:Y:S01]  /*0910*/  IMAD.X R3, RZ, RZ, UR11, P2 ;  /* 0x0000000bff037e24 */ /* 0x000fe200090e06ff */
[----:B------:R-:W-:Y:S01]  /*0920*/  IADD3 R8, P5, PT, R8, UR10, RZ ;  /* 0x0000000a08087c10 */ /* 0x000fe2000ffbe0ff */
[----:B------:R-:W-:Y:S01]  /*0930*/  IMAD.X R5, RZ, RZ, UR11, P3 ;  /* 0x0000000bff057e24 */ /* 0x000fe200098e06ff */
[----:B------:R-:W-:Y:S02]  /*0940*/  IADD3.X R7, PT, PT, RZ, UR11, RZ, P4, !PT ;  /* 0x0000000bff077c10 */ /* 0x000fe4000a7fe4ff */
[----:B------:R0:W-:Y:S01]  /*0950*/  STG.E.U8 desc[UR8][R2.64], RZ ;  /* 0x000000ff02007986 */ /* 0x0001e2000c101108 */
[----:B------:R-:W-:-:S03]  /*0960*/  IMAD.X R9, RZ, RZ, UR11, P5 ;  /* 0x0000000bff097e24 */ /* 0x000fc6000a8e06ff */
[----:B------:R0:W-:Y:S04]  /*0970*/  STG.E.U8 desc[UR8][R4.64], RZ ;  /* 0x000000ff04007986 */ /* 0x0001e8000c101108 */
[----:B------:R0:W-:Y:S04]  /*0980*/  STG.E.U8 desc[UR8][R6.64], RZ ;  /* 0x000000ff06007986 */ /* 0x0001e8000c101108 */
[----:B------:R0:W-:Y:S02]  /*0990*/  STG.E.U8 desc[UR8][R8.64], RZ ;  /* 0x000000ff08007986 */ /* 0x0001e4000c101108 */
.L_x_6:
[----:B------:R-:W-:Y:S05]  /*09a0*/  BSYNC.RECONVERGENT B1 ;  /* 0x0000000000017941 */ /* 0x000fea0003800200 */
.L_x_5:
[----:B------:R-:W-:Y:S05]  /*09b0*/  @!P1 BRA `(.L_x_1) ;  /* 0x0000000000589947 */ /* 0x000fea0003800000 */
[----:B------:R-:W-:Y:S01]  /*09c0*/  LOP3.LUT P2, RZ, R13, 0x1, RZ, 0xc0, !PT ;  /* 0x000000010dff7812 */ /* 0x000fe2000784c0ff */
[----:B------:R-:W-:Y:S01]  /*09d0*/  BSSY.RECONVERGENT B1, `(.L_x_7) ;  /* 0x0000010000017945 */ /* 0x000fe20003800200 */
[----:B------:R-:W-:-:S11]  /*09e0*/  ISETP.NE.AND P1, PT, R22, 0x1, PT ;  /* 0x000000011600780c */ /* 0x000fd60003f25270 */
[----:B0-2---:R-:W0:Y:S08]  /*09f0*/  @P2 LDC R8, c[0x0][0x3a0] ;  /* 0x0000e800ff082b82 */ /* 0x005e300000000800 */
[----:B------:R-:W1:Y:S01]  /*0a00*/  @P2 LDC.64 R2, c[0x0][0x390] ;  /* 0x0000e400ff022b82 */ /* 0x000e620000000a00 */
[----:B------:R-:W-:Y:S05]  /*0a10*/  @!P1 BRA `(.L_x_8) ;  /* 0x00000000002c9947 */ /* 0x000fea0003800000 */
[----:B------:R-:W2:Y:S01]  /*0a20*/  LDCU UR7, c[0x0][0x3a0] ;  /* 0x00007400ff0777ac */ /* 0x000ea20008000800 */
[----:B------:R-:W3:Y:S01]  /*0a30*/  LDCU.64 UR10, c[0x0][0x390] ;  /* 0x00007200ff0a77ac */ /* 0x000ee20008000a00 */
[----:B--2---:R-:W-:Y:S02]  /*0a40*/  IMAD R4, R15, UR7, R16 ;  /* 0x000000070f047c24 */ /* 0x004fe4000f8e0210 */
[----:B------:R-:W-:Y:S02]  /*0a50*/  VIADD R16, R16, 0x2 ;  /* 0x0000000210107836 */ /* 0x000fe40000000000 */
[C---:B------:R-:W-:Y:S01]  /*0a60*/  VIADD R6, R4.reuse, 0x1 ;  /* 0x0000000104067836 */ /* 0x040fe20000000000 */
[----:B---3--:R-:W-:-:S04]  /*0a70*/  IADD3 R4, P1, PT, R4, UR10, RZ ;  /* 0x0000000a04047c10 */ /* 0x008fc8000ff3e0ff */
[----:B------:R-:W-:Y:S01]  /*0a80*/  IADD3 R6, P3, PT, R6, UR10, RZ ;  /* 0x0000000a06067c10 */ /* 0x000fe2000ff7e0ff */
[----:B------:R-:W-:-:S03]  /*0a90*/  IMAD.X R5, RZ, RZ, UR11, P1 ;  /* 0x0000000bff057e24 */ /* 0x000fc600088e06ff */
[----:B------:R-:W-:Y:S02]  /*0aa0*/  IADD3.X R7, PT, PT, RZ, UR11, RZ, P3, !PT ;  /* 0x0000000bff077c10 */ /* 0x000fe40009ffe4ff */
[----:B------:R2:W-:Y:S04]  /*0ab0*/  STG.E.U8 desc[UR8][R4.64], RZ ;  /* 0x000000ff04007986 */ /* 0x0005e8000c101108 */
[----:B------:R2:W-:Y:S03]  /*0ac0*/  STG.E.U8 desc[UR8][R6.64], RZ ;  /* 0x000000ff06007986 */ /* 0x0005e6000c101108 */
.L_x_8:
[----:B------:R-:W-:Y:S05]  /*0ad0*/  BSYNC.RECONVERGENT B1 ;  /* 0x0000000000017941 */ /* 0x000fea0003800200 */
.L_x_7:
[----:B0-2---:R-:W-:-:S05]  /*0ae0*/  @P2 IMAD R5, R15, R8, R16 ;  /* 0x000000080f052224 */ /* 0x005fca00078e0210 */
[----:B-1----:R-:W-:-:S05]  /*0af0*/  @P2 IADD3 R2, P1, PT, R5, R2, RZ ;  /* 0x0000000205022210 */ /* 0x002fca0007f3e0ff */
[----:B------:R-:W-:-:S05]  /*0b00*/  @P2 IMAD.X R3, RZ, RZ, R3, P1 ;  /* 0x000000ffff032224 */ /* 0x000fca00008e0603 */
[----:B------:R1:W-:Y:S03]  /*0b10*/  @P2 STG.E.U8 desc[UR8][R2.64], RZ ;  /* 0x000000ff02002986 */ /* 0x0003e6000c101108 */
.L_x_1:
[----:B------:R-:W-:Y:S05]  /*0b20*/  BSYNC.RECONVERGENT B0 ;  /* 0x0000000000007941 */ /* 0x000fea0003800200 */
.L_x_0:
[----:B------:R-:W-:-:S05]  /*0b30*/  VIADD R15, R15, 0x1 ;  /* 0x000000010f0f7836 */ /* 0x000fca0000000000 */
[----:B------:R-:W-:-:S13]  /*0b40*/  ISETP.GT.U32.AND P1, PT, R15, R0, PT ;  /* 0x000000000f00720c */ /* 0x000fda0003f24070 */
[----:B------:R-:W-:Y:S05]  /*0b50*/  @!P1 BRA `(.L_x_9) ;  /* 0xfffffff800789947 */ /* 0x000fea000383ffff */
[----:B------:R-:W-:Y:S05]  /*0b60*/  EXIT ;  /* 0x000000000000794d */ /* 0x000fea0003800000 */
.L_x_10:
[----:B------:R-:W-:-:S00]  /*0b70*/  BRA `(.L_x_10) ;  /* 0xfffffffc00fc7947 */ /* 0x000fc0000383ffff */
[----:B------:R-:W-:-:S00]  /*0b80*/  NOP ;  /* 0x0000000000007918 */ /* 0x000fc00000000000 */
[----:B------:R-:W-:-:S00]  /*0b90*/  NOP ;  /* 0x0000000000007918 */ /* 0x000fc00000000000 */
[----:B------:R-:W-:-:S00]  /*0ba0*/  NOP ;  /* 0x0000000000007918 */ /* 0x000fc00000000000 */
[----:B------:R-:W-:-:S00]  /*0bb0*/  NOP ;  /* 0x0000000000007918 */ /* 0x000fc00000000000 */
[----:B------:R-:W-:-:S00]  /*0bc0*/  NOP ;  /* 0x0000000000007918 */ /* 0x000fc00000000000 */
[----:B------:R-:W-:-:S00]  /*0bd0*/  NOP ;  /* 0x0000000000007918 */ /* 0x000fc00000000000 */
[----:B------:R-:W-:-:S00]  /*0be0*/  NOP ;  /* 0x0000000000007918 */ /* 0x000fc00000000000 */
[----:B------:R-:W-:-:S00]  /*0bf0*/  NOP ;  /* 0x0000000000007918 */ /* 0x000fc00000000000 */
.L_x_23:


//--------------------- .text._Z25get_intermap_stdp_winnersPiPfjjjj --------------------------
	.section	.text._Z25get_intermap_stdp_winnersPiPfjjjj,"ax",@progbits
	.align	128
        .global         _Z25get_intermap_stdp_winnersPiPfjjjj
        .type           _Z25get_intermap_stdp_winnersPiPfjjjj,@function
        .size           _Z25get_intermap_stdp_winnersPiPfjjjj,(.L_x_24 - _Z25get_intermap_stdp_winnersPiPfjjjj)
        .other          _Z25get_intermap_stdp_winnersPiPfjjjj,@"STO_CUDA_ENTRY STV_DEFAULT"
_Z25get_intermap_stdp_winnersPiPfjjjj:
.text._Z25get_intermap_stdp_winnersPiPfjjjj:
        /* <DEDUP_REMOVED lines=15> */
[----:B------:R-:W-:Y:S01]  /*00f0*/  IMAD.MOV.U32 R13, RZ, RZ, RZ ;  /* 0x000000ffff0d7224 */ /* 0x000fe200078e00ff */
[----:B------:R-:W1:Y:S01]  /*0100*/  LDCU UR7, c[0x0][0x398] ;  /* 0x00007300ff0777ac */ /* 0x000e620008000800 */
[----:B------:R-:W2:Y:S01]  /*0110*/  LDCU UR10, c[0x0][0x390] ;  /* 0x00007200ff0a77ac */ /* 0x000ea20008000800 */
[----:B------:R-:W3:Y:S01]  /*0120*/  LDCU.64 UR8, c[0x0][0x398] ;  /* 0x00007300ff0877ac */ /* 0x000ee20008000a00 */
[----:B0-----:R-:W0:Y:S01]  /*0130*/  I2F.U32.RP R7, UR6 ;  /* 0x0000000600077d06 */ /* 0x001e220008209000 */
[----:B------:R-:W-:Y:S02]  /*0140*/  ISETP.NE.U32.AND P1, PT, RZ, UR6, PT ;  /* 0x00000006ff007c0c */ /* 0x000fe4000bf25070 */
[----:B-1----:R-:W-:-:S05]  /*0150*/  ISETP.NE.U32.AND P2, PT, RZ, UR7, PT ;  /* 0x00000007ff007c0c */ /* 0x002fca000bf45070 */
[----:B------:R-:W1:Y:S08]  /*0160*/  I2F.U32.RP R8, UR7 ;  /* 0x0000000700087d06 */ /* 0x000e700008209000 */
[----:B0-----:R-:W0:Y:S08]  /*0170*/  MUFU.RCP R7, R7 ;  /* 0x0000000700077308 */ /* 0x001e300000001000 */
[----:B-1----:R-:W-:Y:S01]  /*0180*/  MUFU.RCP R8, R8 ;  /* 0x0000000800087308 */ /* 0x002fe20000001000 */
[----:B0-----:R-:W-:-:S07]  /*0190*/  VIADD R4, R7, 0xffffffe ;  /* 0x0ffffffe07047836 */ /* 0x001fce0000000000 */
[----:B------:R0:W1:Y:S02]  /*01a0*/  F2I.FTZ.U32.TRUNC.NTZ R5, R4 ;  /* 0x0000000400057305 */ /* 0x000064000021f000 */
[----:B0-----:R-:W-:Y:S01]  /*01b0*/  IMAD.MOV.U32 R4, RZ, RZ, RZ ;  /* 0x000000ffff047224 */ /* 0x001fe200078e00ff */
[----:B-1----:R-:W-:-:S05]  /*01c0*/  IADD3 R9, PT, PT, RZ, -R5, RZ ;  /* 0x80000005ff097210 */ /* 0x002fca0007ffe0ff */
[----:B------:R-:W-:-:S04]  /*01d0*/  IMAD R9, R9, UR6, RZ ;  /* 0x0000000609097c24 */ /* 0x000fc8000f8e02ff */
[----:B------:R-:W-:-:S04]  /*01e0*/  IMAD.HI.U32 R5, R5, R9, R4 ;  /* 0x0000000905057227 */ /* 0x000fc800078e0004 */
[----:B------:R-:W-:Y:S02]  /*01f0*/  VIADD R4, R8, 0xffffffe ;  /* 0x0ffffffe08047836 */ /* 0x000fe40000000000 */
[----:B------:R-:W-:Y:S01]  /*0200*/  IMAD.HI.U32 R5, R5, R6, RZ ;  /* 0x0000000605057227 */ /* 0x000fe200078e00ff */
[----:B------:R-:W0:Y:S04]  /*0210*/  LDC.64 R8, c[0x0][0x388] ;  /* 0x0000e200ff087b82 */ /* 0x000e280000000a00 */
[----:B------:R-:W-:-:S05]  /*0220*/  IADD3 R5, PT, PT, -R5, RZ, RZ ;  /* 0x000000ff05057210 */ /* 0x000fca0007ffe1ff */
[----:B------:R-:W-:Y:S02]  /*0230*/  IMAD R11, R5, UR6, R6 ;  /* 0x00000006050b7c24 */ /* 0x000fe4000f8e0206 */
[----:B------:R1:W4:Y:S03]  /*0240*/  F2I.FTZ.U32.TRUNC.NTZ R5, R4 ;  /* 0x0000000400057305 */ /* 0x000326000021f000 */
[----:B------:R-:W-:Y:S01]  /*0250*/  ISETP.GE.U32.AND P0, PT, R11, UR6, PT ;  /* 0x000000060b007c0c */ /* 0x000fe2000bf06070 */
[----:B-1----:R-:W-:Y:S02]  /*0260*/  IMAD.MOV.U32 R4, RZ, RZ, RZ ;  /* 0x000000ffff047224 */ /* 0x002fe400078e00ff */
[----:B0-----:R-:W-:-:S10]  /*0270*/  IMAD.WIDE R8, R0, 0x4, R8 ;  /* 0x0000000400087825 */ /* 0x001fd400078e0208 */
[----:B------:R-:W-:Y:S01]  /*0280*/  @P0 IADD3 R11, PT, PT, R11, -UR6, RZ ;  /* 0x800000060b0b0c10 */ /* 0x000fe2000fffe0ff */
[----:B----4-:R-:W-:-:S03]  /*0290*/  IMAD.MOV R7, RZ, RZ, -R5 ;  /* 0x000000ffff077224 */ /* 0x010fc600078e0a05 */
[----:B------:R-:W-:Y:S01]  /*02a0*/  ISETP.GE.U32.AND P0, PT, R11, UR6, PT ;  /* 0x000000060b007c0c */ /* 0x000fe2000bf06070 */
[----:B------:R-:W-:-:S04]  /*02b0*/  IMAD R7, R7, UR7, RZ ;  /* 0x0000000707077c24 */ /* 0x000fc8000f8e02ff */
[----:B------:R-:W-:Y:S02]  /*02c0*/  IMAD.HI.U32 R10, R5, R7, R4 ;  /* 0x00000007050a7227 */ /* 0x000fe400078e0004 */
[----:B------:R-:W0:Y:S06]  /*02d0*/  LDC.64 R6, c[0x0][0x388] ;  /* 0x0000e200ff067b82 */ /* 0x000e2c0000000a00 */
[----:B------:R-:W-:Y:S02]  /*02e0*/  @P0 IADD3 R11, PT, PT, R11, -UR6, RZ ;  /* 0x800000060b0b0c10 */ /* 0x000fe4000fffe0ff */
[----:B------:R-:W-:Y:S01]  /*02f0*/  @!P1 LOP3.LUT R11, RZ, UR6, RZ, 0x33, !PT ;  /* 0x00000006ff0b9c12 */ /* 0x000fe2000f8e33ff */
[----:B------:R-:W1:Y:S04]  /*0300*/  LDCU UR6, c[0x0][0x394] ;  /* 0x00007280ff0677ac */ /* 0x000e680008000800 */
[----:B------:R-:W-:-:S05]  /*0310*/  IMAD.HI.U32 R10, R10, R11, RZ ;  /* 0x0000000b0a0a7227 */ /* 0x000fca00078e00ff */
[----:B------:R-:W-:-:S05]  /*0320*/  IADD3 R4, PT, PT, -R10, RZ, RZ ;  /* 0x000000ff0a047210 */ /* 0x000fca0007ffe1ff */
[----:B------:R-:W-:-:S05]  /*0330*/  IMAD R4, R4, UR7, R11 ;  /* 0x0000000704047c24 */ /* 0x000fca000f8e020b */
[----:B------:R-:W-:-:S13]  /*0340*/  ISETP.GE.U32.AND P0, PT, R4, UR7, PT ;  /* 0x0000000704007c0c */ /* 0x000fda000bf06070 */
[----:B------:R-:W-:Y:S01]  /*0350*/  @P0 VIADD R4, R4, -UR7 ;  /* 0x8000000704040c36 */ /* 0x000fe20008000000 */
[----:B------:R-:W-:-:S04]  /*0360*/  @P0 IADD3 R10, PT, PT, R10, 0x1, RZ ;  /* 0x000000010a0a0810 */ /* 0x000fc80007ffe0ff */
[----:B------:R-:W-:Y:S02]  /*0370*/  ISETP.GE.U32.AND P1, PT, R4, UR7, PT ;  /* 0x0000000704007c0c */ /* 0x000fe4000bf26070 */
[----:B------:R-:W4:Y:S11]  /*0380*/  LDC.64 R4, c[0x0][0x380] ;  /* 0x0000e000ff047b82 */ /* 0x000f360000000a00 */
[----:B------:R-:W-:Y:S01]  /*0390*/  @P1 VIADD R10, R10, 0x1 ;  /* 0x000000010a0a1836 */ /* 0x000fe20000000000 */
[----:B------:R-:W-:-:S04]  /*03a0*/  @!P2 LOP3.LUT R10, RZ, UR7, RZ, 0x33, !PT ;  /* 0x00000007ff0aac12 */ /* 0x000fc8000f8e33ff */
[----:B------:R-:W-:-:S05]  /*03b0*/  IADD3 R12, PT, PT, -R10, RZ, RZ ;  /* 0x000000ff0a0c7210 */ /* 0x000fca0007ffe1ff */
[----:B0123--:R-:W-:-:S07]  /*03c0*/  IMAD R11, R12, UR7, R11 ;  /* 0x000000070c0b7c24 */ /* 0x00ffce000f8e020b */
.L_x_14:
[----:B------:R-:W-:Y:S01]  /*03d0*/  ISETP.NE.AND P0, PT, R0, R13, PT ;  /* 0x0000000d0000720c */ /* 0x000fe20003f05270 */
[----:B------:R-:W-:-:S12]  /*03e0*/  BSSY.RECONVERGENT B0, `(.L_x_11) ;  /* 0x0000036000007945 */ /* 0x000fd80003800200 */
[----:B------:R-:W-:Y:S05]  /*03f0*/  @!P0 BRA `(.L_x_12) ;  /* 0x0000000000d08947 */ /* 0x000fea0003800000 */
[C---:B----4-:R-:W-:Y:S01]  /*0400*/  IMAD.WIDE.U32 R18, R13.reuse, 0x4, R4 ;  /* 0x000000040d127825 */ /* 0x050fe200078e0004 */
[----:B------:R-:W2:Y:S04]  /*0410*/  LDG.E R12, desc[UR4][R8.64] ;  /* 0x00000004080c7981 */ /* 0x000ea8000c1e1900 */
[----:B------:R0:W3:Y:S01]  /*0420*/  LDG.E R14, desc[UR4][R18.64] ;  /* 0x00000004120e7981 */ /* 0x0000e2000c1e1900 */
[----:B------:R-:W-:-:S05]  /*0430*/  IMAD.WIDE.U32 R20, R13, 0x4, R6 ;  /* 0x000000040d147825 */ /* 0x000fca00078e0006 */
[----:B------:R-:W2:Y:S01]  /*0440*/  LDG.E R15, desc[UR4][R20.64] ;  /* 0x00000004140f7981 */ /* 0x000ea2000c1e1900 */
[----:B------:R-:W1:Y:S08]  /*0450*/  I2F.U32.RP R22, UR6 ;  /* 0x0000000600167d06 */ /* 0x000e700008209000 */
[----:B-1----:R-:W1:Y:S02]  /*0460*/  MUFU.RCP R22, R22 ;  /* 0x0000001600167308 */ /* 0x002e640000001000 */
[----:B-1----:R-:W-:-:S06]  /*0470*/  IADD3 R23, PT, PT, R22, 0xffffffe, RZ ;  /* 0x0ffffffe16177810 */ /* 0x002fcc0007ffe0ff */
[----:B------:R-:W1:Y:S08]  /*0480*/  F2I.FTZ.U32.TRUNC.NTZ R17, R23 ;  /* 0x0000001700117305 */ /* 0x000e70000021f000 */
[----:B------:R-:W4:Y:S01]  /*0490*/  I2F.U32.RP R24, UR8 ;  /* 0x0000000800187d06 */ /* 0x000f220008209000 */
[----:B-1----:R-:W-:-:S04]  /*04a0*/  IMAD.MOV R16, RZ, RZ, -R17 ;  /* 0x000000ffff107224 */ /* 0x002fc800078e0a11 */
[----:B0-----:R-:W-:Y:S02]  /*04b0*/  IMAD R19, R16, UR6, RZ ;  /* 0x0000000610137c24 */ /* 0x001fe4000f8e02ff */
[----:B------:R-:W-:Y:S01]  /*04c0*/  HFMA2 R16, -RZ, RZ, 0, 0 ;  /* 0x00000000ff107431 */ /* 0x000fe200000001ff */
[----:B----4-:R-:W0:Y:S04]  /*04d0*/  MUFU.RCP R24, R24 ;  /* 0x0000001800187308 */ /* 0x010e280000001000 */
[----:B------:R-:W-:Y:S01]  /*04e0*/  IMAD.HI.U32 R19, R17, R19, R16 ;  /* 0x0000001311137227 */ /* 0x000fe200078e0010 */
[----:B------:R-:W-:Y:S02]  /*04f0*/  ISETP.NE.U32.AND P1, PT, RZ, UR6, PT ;  /* 0x00000006ff007c0c */ /* 0x000fe4000bf25070 */
[----:B------:R-:W-:-:S03]  /*0500*/  ISETP.NE.U32.AND P2, PT, RZ, UR8, PT ;  /* 0x00000008ff007c0c */ /* 0x000fc6000bf45070 */
[----:B---3--:R-:W-:-:S04]  /*0510*/  IMAD.HI.U32 R16, R19, R14, RZ ;  /* 0x0000000e13107227 */ /* 0x008fc800078e00ff */
[----:B------:R-:W-:-:S04]  /*0520*/  IMAD.MOV R17, RZ, RZ, -R16 ;  /* 0x000000ffff117224 */ /* 0x000fc800078e0a10 */
[----:B------:R-:W-:Y:S01]  /*0530*/  IMAD R14, R17, UR6, R14 ;  /* 0x00000006110e7c24 */ /* 0x000fe2000f8e020e */
[----:B0-----:R-:W-:-:S04]  /*0540*/  IADD3 R16, PT, PT, R24, 0xffffffe, RZ ;  /* 0x0ffffffe18107810 */ /* 0x001fc80007ffe0ff */
[----:B------:R-:W-:Y:S01]  /*0550*/  ISETP.GE.U32.AND P0, PT, R14, UR6, PT ;  /* 0x000000060e007c0c */ /* 0x000fe2000bf06070 */
[----:B------:R-:W0:-:S12]  /*0560*/  F2I.FTZ.U32.TRUNC.NTZ R17, R16 ;  /* 0x0000001000117305 */ /* 0x000e18000021f000 */
[----:B------:R-:W-:-:S05]  /*0570*/  @P0 VIADD R14, R14, -UR6 ;  /* 0x800000060e0e0c36 */ /* 0x000fca0008000000 */
[----:B------:R-:W-:Y:S02]  /*0580*/  ISETP.GE.U32.AND P0, PT, R14, UR6, PT ;  /* 0x000000060e007c0c */ /* 0x000fe4000bf06070 */
[----:B0-----:R-:W-:Y:S02]  /*0590*/  IADD3 R19, PT, PT, RZ, -R17, RZ ;  /* 0x80000011ff137210 */ /* 0x001fe40007ffe0ff */
[----:B------:R-:W-:-:S03]  /*05a0*/  MOV R16, RZ ;  /* 0x000000ff00107202 */ /* 0x000fc60000000f00 */
[----:B------:R-:W-:-:S04]  /*05b0*/  IMAD R19, R19, UR8, RZ ;  /* 0x0000000813137c24 */ /* 0x000fc8000f8e02ff */
[----:B------:R-:W-:-:S04]  /*05c0*/  IMAD.HI.U32 R19, R17, R19, R16 ;  /* 0x0000001311137227 */ /* 0x000fc800078e0010 */
[----:B------:R-:W-:Y:S01]  /*05d0*/  @P0 VIADD R14, R14, -UR6 ;  /* 0x800000060e0e0c36 */ /* 0x000fe20008000000 */
[----:B------:R-:W-:-:S05]  /*05e0*/  @!P1 LOP3.LUT R14, RZ, UR6, RZ, 0x33, !PT ;  /* 0x00000006ff0e9c12 */ /* 0x000fca000f8e33ff */
[----:B------:R-:W-:-:S04]  /*05f0*/  IMAD.HI.U32 R16, R19, R14, RZ ;  /* 0x0000000e13107227 */ /* 0x000fc800078e00ff */
[----:B------:R-:W-:-:S04]  /*0600*/  IMAD.MOV R17, RZ, RZ, -R16 ;  /* 0x000000ffff117224 */ /* 0x000fc800078e0a10 */
[----:B------:R-:W-:-:S05]  /*0610*/  IMAD R17, R17, UR8, R14 ;  /* 0x0000000811117c24 */ /* 0x000fca000f8e020e */
[----:B------:R-:W-:-:S13]  /*0620*/  ISETP.GE.U32.AND P0, PT, R17, UR8, PT ;  /* 0x0000000811007c0c */ /* 0x000fda000bf06070 */
[----:B------:R-:W-:-:S04]  /*0630*/  @P0 IADD3 R17, PT, PT, R17, -UR8, RZ ;  /* 0x8000000811110c10 */ /* 0x000fc8000fffe0ff */
[----:B------:R-:W-:Y:S01]  /*0640*/  ISETP.GE.U32.AND P1, PT, R17, UR8, PT ;  /* 0x0000000811007c0c */ /* 0x000fe2000bf26070 */
[----:B------:R-:W-:-:S12]  /*0650*/  @P0 VIADD R16, R16, 0x1 ;  /* 0x0000000110100836 */ /* 0x000fd80000000000 */
[----:B------:R-:W-:Y:S02]  /*0660*/  @P1 IADD3 R16, PT, PT, R16, 0x1, RZ ;  /* 0x0000000110101810 */ /* 0x000fe40007ffe0ff */
[----:B------:R-:W-:-:S05]  /*0670*/  @!P2 LOP3.LUT R16, RZ, UR8, RZ, 0x33, !PT ;  /* 0x00000008ff10ac12 */ /* 0x000fca000f8e33ff */
[C---:B------:R-:W-:Y:S01]  /*0680*/  VIADD R17, R16.reuse, -UR9 ;  /* 0x8000000910117c36 */ /* 0x040fe20008000000 */
[----:B------:R-:W-:-:S04]  /*0690*/  IADD3 R19, PT, PT, -R16, RZ, RZ ;  /* 0x000000ff10137210 */ /* 0x000fc80007ffe1ff */
[----:B------:R-:W-:Y:S01]  /*06a0*/  ISETP.GE.AND P0, PT, R10, R17, PT ;  /* 0x000000110a00720c */ /* 0x000fe20003f06270 */
[----:B------:R-:W-:Y:S02]  /*06b0*/  IMAD R14, R19, UR8, R14 ;  /* 0x00000008130e7c24 */ /* 0x000fe4000f8e020e */
[----:B------:R-:W-:Y:S01]  /*06c0*/  VIADD R17, R16, UR9 ;  /* 0x0000000910117c36 */ /* 0x000fe20008000000 */
[----:B--2---:R-:W-:Y:S02]  /*06d0*/  FSETP.GEU.OR P0, PT, R12, R15, !P0 ;  /* 0x0000000f0c00720b */ /* 0x004fe4000470e400 */
[----:B------:R-:W-:Y:S02]  /*06e0*/  IADD3 R12, PT, PT, R14, -UR9, RZ ;  /* 0x800000090e0c7c10 */ /* 0x000fe4000fffe0ff */
[----:B------:R-:W-:Y:S01]  /*06f0*/  ISETP.GT.OR P0, PT, R10, R17, P0 ;  /* 0x000000110a00720c */ /* 0x000fe20000704670 */
[----:B------:R-:W-:-:S03]  /*0700*/  VIADD R14, R14, UR9 ;  /* 0x000000090e0e7c36 */ /* 0x000fc60008000000 */
[----:B------:R-:W-:-:S04]  /*0710*/  ISETP.LT.OR P0, PT, R11, R12, P0 ;  /* 0x0000000c0b00720c */ /* 0x000fc80000701670 */
[----:B------:R-:W-:-:S13]  /*0720*/  ISETP.GT.OR P0, PT, R11, R14, P0 ;  /* 0x0000000e0b00720c */ /* 0x000fda0000704670 */
[----:B------:R-:W-:Y:S05]  /*0730*/  @!P0 BRA `(.L_x_13) ;  /* 0x0000000000148947 */ /* 0x000fea0003800000 */
.L_x_12:
[----:B------:R-:W-:Y:S05]  /*0740*/  BSYNC.RECONVERGENT B0 ;  /* 0x0000000000007941 */ /* 0x000fea0003800200 */
.L_x_11:
[----:B------:R-:W-:-:S04]  /*0750*/  IADD3 R13, PT, PT, R13, 0x1, RZ ;  /* 0x000000010d0d7810 */ /* 0x000fc80007ffe0ff */
[----:B------:R-:W-:-:S13]  /*0760*/  ISETP.NE.AND P0, PT, R13, UR10, PT ;  /* 0x0000000a0d007c0c */ /* 0x000fda000bf05270 */
[----:B------:R-:W-:Y:S05]  /*0770*/  @P0 BRA `(.L_x_14) ;  /* 0xfffffffc00140947 */ /* 0x000fea000383ffff */
[----:B------:R-:W-:Y:S05]  /*0780*/  EXIT ;  /* 0x000000000000794d */ /* 0x000fea0003800000 */
.L_x_13:
[----:B------:R-:W-:-:S05]  /*0790*/  IMAD.MOV.U32 R5, RZ, RZ, -0x1 ;  /* 0xffffffffff057424 */ /* 0x000fca00078e00ff */
[----:B------:R-:W-:Y:S04]  /*07a0*/  STG.E desc[UR4][R2.64], R5 ;  /* 0x0000000502007986 */ /* 0x000fe8000c101904 */
[----:B------:R-:W-:Y:S01]  /*07b0*/  STG.E desc[UR4][R8.64], RZ ;  /* 0x000000ff08007986 */ /* 0x000fe2000c101904 */
[----:B------:R-:W-:Y:S05]  /*07c0*/  EXIT ;  /* 0x000000000000794d */ /* 0x000fea0003800000 */
.L_x_15:
        /* <DEDUP_REMOVED lines=11> */
.L_x_24:


//--------------------- .text._Z25get_intramap_stdp_winnersPjS_PfPiS0_PbS2_S1_j --------------------------
	.section	.text._Z25get_intramap_stdp_winnersPjS_PfPiS0_PbS2_S1_j,"ax",@progbits
	.align	128
        .global         _Z25get_intramap_stdp_winnersPjS_PfPiS0_PbS2_S1_j
        .type           _Z25get_intramap_stdp_winnersPjS_PfPiS0_PbS2_S1_j,@function
        .size           _Z25get_intramap_stdp_winnersPjS_PfPiS0_PbS2_S1_j,(.L_x_25 - _Z25get_intramap_stdp_winnersPjS_PfPiS0_PbS2_S1_j)
        .other          _Z25get_intramap_stdp_winnersPjS_PfPiS0_PbS2_S1_j,@"STO_CUDA_ENTRY STV_DEFAULT"
_Z25get_intramap_stdp_winnersPjS_PfPiS0_PbS2_S1_j:
.text._Z25get_intramap_stdp_winnersPjS_PfPiS0_PbS2_S1_j:
[----:B------:R-:W-:Y:S08]  /*0000*/  LDC R1, c[0x0][0x37c] ;  /* 0x0000df00ff017b82 */ /* 0x000ff00000000800 */
[----:B------:R-:W0:Y:S01]  /*0010*/  LDC.64 R2, c[0x0][0x388] ;  /* 0x0000e200ff027b82 */ /* 0x000e220000000a00 */
[----:B------:R-:W0:Y:S02]  /*0020*/  LDCU.64 UR4, c[0x0][0x358] ;  /* 0x00006b00ff0477ac */ /* 0x000e240008000a00 */
[----:B0-----:R-:W2:Y:S01]  /*0030*/  LDG.E R2, desc[UR4][R2.64] ;  /* 0x0000000402027981 */ /* 0x001ea2000c1e1900 */
[----:B------:R-:W0:Y:S01]  /*0040*/  LDCU UR6, c[0x0][0x360] ;  /* 0x00006c00ff0677ac */ /* 0x000e220008000800 */
[----:B------:R-:W0:Y:S01]  /*0050*/  S2R R5, SR_CTAID.X ;  /* 0x0000000000057919 */ /* 0x000e220000002500 */
[----:B------:R-:W0:Y:S02]  /*0060*/  S2R R0, SR_TID.X ;  /* 0x0000000000007919 */ /* 0x000e240000002100 */
[----:B0-----:R-:W-:-:S05]  /*0070*/  IMAD R5, R5, UR6, R0 ;  /* 0x0000000605057c24 */ /* 0x001fca000f8e0200 */
[----:B--2---:R-:W-:-:S13]  /*0080*/  ISETP.GE.U32.AND P0, PT, R5, R2, PT ;  /* 0x000000020500720c */ /* 0x004fda0003f06070 */
[----:B------:R-:W-:Y:S05]  /*0090*/  @P0 EXIT ;  /* 0x000000000000094d */ /* 0x000fea0003800000 */
[----:B------:R-:W0:Y:S01]  /*00a0*/  LDC.64 R2, c[0x0][0x380] ;  /* 0x0000e000ff027b82 */ /* 0x000e220000000a00 */
[----:B------:R-:W1:Y:S01]  /*00b0*/  LDCU UR6, c[0x0][0x3c0] ;  /* 0x00007800ff0677ac */ /* 0x000e620008000800 */
[----:B------:R-:W2:Y:S01]  /*00c0*/  LDCU.64 UR8, c[0x0][0x3a8] ;  /* 0x00007500ff0877ac */ /* 0x000ea20008000a00 */
[----:B0-----:R-:W-:-:S05]  /*00d0*/  IMAD.WIDE.U32 R2, R5, 0x4, R2 ;  /* 0x0000000405027825 */ /* 0x001fca00078e0002 */
[----:B------:R-:W3:Y:S01]  /*00e0*/  LDG.E R0, desc[UR4][R2.64] ;  /* 0x0000000402007981 */ /* 0x000ee2000c1e1900 */
[----:B-1----:R-:W0:Y:S08]  /*00f0*/  I2F.U32.RP R6, UR6 ;  /* 0x0000000600067d06 */ /* 0x002e300008209000 */
[----:B0-----:R-:W0:Y:S02]  /*0100*/  MUFU.RCP R6, R6 ;  /* 0x0000000600067308 */ /* 0x001e240000001000 */
[----:B0-----:R-:W-:-:S06]  /*0110*/  VIADD R4, R6, 0xffffffe ;  /* 0x0ffffffe06047836 */ /* 0x001fcc0000000000 */
[----:B------:R0:W1:Y:S02]  /*0120*/  F2I.FTZ.U32.TRUNC.NTZ R5, R4 ;  /* 0x0000000400057305 */ /* 0x000064000021f000 */
[----:B0-----:R-:W-:Y:S02]  /*0130*/  HFMA2 R4, -RZ, RZ, 0, 0 ;  /* 0x00000000ff047431 */ /* 0x001fe400000001ff */
[----:B-1----:R-:W-:-:S04]  /*0140*/  IMAD.MOV R7, RZ, RZ, -R5 ;  /* 0x000000ffff077224 */ /* 0x002fc800078e0a05 */
[----:B------:R-:W-:-:S04]  /*0150*/  IMAD R7, R7, UR6, RZ ;  /* 0x0000000607077c24 */ /* 0x000fc8000f8e02ff */
[----:B------:R-:W-:Y:S01]  /*0160*/  IMAD.HI.U32 R5, R5, R7, R4 ;  /* 0x0000000705057227 */ /* 0x000fe200078e0004 */
[----:B------:R-:W-:-:S05]  /*0170*/  LOP3.LUT R4, RZ, UR6, RZ, 0x33, !PT ;  /* 0x00000006ff047c12 */ /* 0x000fca000f8e33ff */
[----:B---3--:R-:W-:-:S04]  /*0180*/  IMAD.HI.U32 R5, R5, R0, RZ ;  /* 0x0000000005057227 */ /* 0x008fc800078e00ff */
[----:B------:R-:W-:-:S04]  /*0190*/  IMAD.MOV R7, RZ, RZ, -R5 ;  /* 0x000000ffff077224 */ /* 0x000fc800078e0a05 */
[----:B------:R-:W-:-:S05]  /*01a0*/  IMAD R7, R7, UR6, R0 ;  /* 0x0000000607077c24 */ /* 0x000fca000f8e0200 */
[----:B------:R-:W-:-:S13]  /*01b0*/  ISETP.GE.U32.AND P1, PT, R7, UR6, PT ;  /* 0x0000000607007c0c */ /* 0x000fda000bf26070 */
[----:B------:R-:W-:Y:S01]  /*01c0*/  @P1 VIADD R7, R7, -UR6 ;  /* 0x8000000607071c36 */ /* 0x000fe20008000000 */
[----:B------:R-:W-:Y:S02]  /*01d0*/  @P1 IADD3 R5, PT, PT, R5, 0x1, RZ ;  /* 0x0000000105051810 */ /* 0x000fe40007ffe0ff */
[----:B------:R-:W-:Y:S02]  /*01e0*/  ISETP.NE.U32.AND P1, PT, RZ, UR6, PT ;  /* 0x00000006ff007c0c */ /* 0x000fe4000bf25070 */
[----:B------:R-:W-:-:S13]  /*01f0*/  ISETP.GE.U32.AND P0, PT, R7, UR6, PT ;  /* 0x0000000607007c0c */ /* 0x000fda000bf06070 */
[----:B------:R-:W-:-:S05]  /*0200*/  @P0 VIADD R5, R5, 0x1 ;  /* 0x0000000105050836 */ /* 0x000fca0000000000 */
[----:B------:R-:W-:-:S04]  /*0210*/  SEL R11, R4, R5, !P1 ;  /* 0x00000005040b7207 */ /* 0x000fc80004800000 */
[----:B--2---:R-:W-:-:S04]  /*0220*/  IADD3 R2, P2, PT, R11, UR8, RZ ;  /* 0x000000080b027c10 */ /* 0x004fc8000ff5e0ff */
[----:B------:R-:W-:-:S05]  /*0230*/  IADD3.X R3, PT, PT, RZ, UR9, RZ, P2, !PT ;  /* 0x00000009ff037c10 */ /* 0x000fca00097fe4ff */
[----:B------:R-:W2:Y:S02]  /*0240*/  LDG.E.U8 R2, desc[UR4][R2.64] ;  /* 0x0000000402027981 */ /* 0x000ea4000c1e1100 */
[----:B--2---:R-:W-:-:S13]  /*0250*/  ISETP.NE.AND P2, PT, R2, RZ, PT ;  /* 0x000000ff0200720c */ /* 0x004fda0003f45270 */
[----:B------:R-:W-:Y:S05]  /*0260*/  @!P2 EXIT ;  /* 0x000000000000a94d */ /* 0x000fea0003800000 */
[----:B------:R-:W0:Y:S01]  /*0270*/  LDCU.64 UR8, c[0x0][0x3b0] ;  /* 0x00007600ff0877ac */ /* 0x000e220008000a00 */
[----:B------:R-:W-:-:S05]  /*0280*/  VIADD R2, R7, -UR6 ;  /* 0x8000000607027c36 */ /* 0x000fca0008000000 */
[----:B------:R-:W-:-:S04]  /*0290*/  @P1 SEL R4, R2, R7, P0 ;  /* 0x0000000702041207 */ /* 0x000fc80000000000 */
[----:B0-----:R-:W-:-:S04]  /*02a0*/  IADD3 R2, P0, PT, R4, UR8, RZ ;  /* 0x0000000804027c10 */ /* 0x001fc8000ff1e0ff */
[----:B------:R-:W-:-:S05]  /*02b0*/  IADD3.X R3, PT, PT, RZ, UR9, RZ, P0, !PT ;  /* 0x00000009ff037c10 */ /* 0x000fca00087fe4ff */
[----:B------:R-:W2:Y:S02]  /*02c0*/  LDG.E.U8 R2, desc[UR4][R2.64] ;  /* 0x0000000402027981 */ /* 0x000ea4000c1e1100 */
[----:B--2---:R-:W-:-:S13]  /*02d0*/  ISETP.NE.AND P0, PT, R2, RZ, PT ;  /* 0x000000ff0200720c */ /* 0x004fda0003f05270 */
[----:B------:R-:W-:Y:S05]  /*02e0*/  @!P0 EXIT ;  /* 0x000000000000894d */ /* 0x000fea0003800000 */
[----:B------:R-:W0:Y:S01]  /*02f0*/  LDC.64 R4, c[0x0][0x3a0] ;  /* 0x0000e800ff047b82 */ /* 0x000e220000000a00 */
[----:B------:R-:W-:Y:S07]  /*0300*/  BSSY B0, `(.L_x_16) ;  /* 0x000000d000007945 */ /* 0x000fee0003800000 */
[----:B------:R-:W1:Y:S08]  /*0310*/  LDC.64 R6, c[0x0][0x398] ;  /* 0x0000e600ff067b82 */ /* 0x000e700000000a00 */
[----:B------:R-:W2:Y:S08]  /*0320*/  LDC.64 R2, c[0x0][0x390] ;  /* 0x0000e400ff027b82 */ /* 0x000eb00000000a00 */
[----:B------:R-:W3:Y:S01]  /*0330*/  LDC.64 R8, c[0x0][0x3b8] ;  /* 0x0000ee00ff087b82 */ /* 0x000ee20000000a00 */
[----:B0-----:R-:W-:-:S04]  /*0340*/  IMAD.WIDE.U32 R4, R11, 0x4, R4 ;  /* 0x000000040b047825 */ /* 0x001fc800078e0004 */
[----:B-1----:R-:W-:-:S04]  /*0350*/  IMAD.WIDE.U32 R6, R11, 0x4, R6 ;  /* 0x000000040b067825 */ /* 0x002fc800078e0006 */
[----:B------:R-:W-:Y:S02]  /*0360*/  IMAD.MOV.U32 R11, RZ, RZ, 0x1 ;  /* 0x00000001ff0b7424 */ /* 0x000fe400078e00ff */
[----:B--2---:R-:W-:-:S07]  /*0370*/  IMAD.WIDE.U32 R2, R0, 0x4, R2 ;  /* 0x0000000400027825 */ /* 0x004fce00078e0002 */
.L_x_17:
[----:B------:R-:W-:Y:S01]  /*0380*/  HFMA2 R10, -RZ, RZ, 0, 0 ;  /* 0x00000000ff0a7431 */ /* 0x000fe200000001ff */
[----:B------:R-:W-:Y:S05]  /*0390*/  YIELD ;  /* 0x0000000000007946 */ /* 0x000fea0003800000 */
[----:B---3--:R-:W2:Y:S02]  /*03a0*/  ATOMG.E.CAS.STRONG.GPU PT, R10, [R8], R10, R11 ;  /* 0x0000000a080a73a9 */ /* 0x008ea400001ee10b */
[----:B--2---:R-:W-:-:S13]  /*03b0*/  ISETP.NE.AND P0, PT, R10, RZ, PT ;  /* 0x000000ff0a00720c */ /* 0x004fda0003f05270 */
[----:B------:R-:W-:Y:S05]  /*03c0*/  @P0 BRA `(.L_x_17) ;  /* 0xfffffffc00ec0947 */ /* 0x000fea000383ffff */
[----:B------:R-:W-:Y:S05]  /*03d0*/  BSYNC B0 ;  /* 0x0000000000007941 */ /* 0x000fea0003800000 */
.L_x_16:
[----:B------:R-:W2:Y:S04]  /*03e0*/  LDG.E R3, desc[UR4][R2.64] ;  /* 0x0000000402037981 */ /* 0x000ea8000c1e1900 */
[----:B------:R-:W2:Y:S02]  /*03f0*/  LDG.E R10, desc[UR4][R4.64] ;  /* 0x00000004040a7981 */ /* 0x000ea4000c1e1900 */
[----:B--2---:R-:W-:-:S13]  /*0400*/  FSETP.GT.AND P0, PT, R3, R10, PT ;  /* 0x0000000a0300720b */ /* 0x004fda0003f04000 */
[----:B------:R-:W-:Y:S04]  /*0410*/  @P0 STG.E desc[UR4][R4.64], R3 ;  /* 0x0000000304000986 */ /* 0x000fe8000c101904 */
[----:B------:R-:W-:Y:S04]  /*0420*/  @P0 STG.E desc[UR4][R6.64], R0 ;  /* 0x0000000006000986 */ /* 0x000fe8000c101904 */
[----:B------:R-:W-:Y:S01]  /*0430*/  ATOMG.E.EXCH.STRONG.GPU PT, RZ, desc[UR4][R8.64], RZ ;  /* 0x800000ff08ff79a8 */ /* 0x000fe2000c1ef104 */
[----:B------:R-:W-:Y:S05]  /*0440*/  EXIT ;  /* 0x000000000000794d */ /* 0x000fea0003800000 */
.L_x_18:
        /* <DEDUP_REMOVED lines=11> */
.L_x_25:


//--------------------- .text._Z12clean_spikesPjS_PfPbPiS1_S2_S_S_j --------------------------
	.section	.text._Z12clean_spikesPjS_PfPbPiS1_S2_S_S_j,"ax",@progbits
	.align	128
        .global         _Z12clean_spikesPjS_PfPbPiS1_S2_S_S_j
        .type           _Z12clean_spikesPjS_PfPbPiS1_S2_S_S_j,@function
        .size           _Z12clean_spikesPjS_PfPbPiS1_S2_S_S_j,(.L_x_26 - _Z12clean_spikesPjS_PfPbPiS1_S2_S_S_j)
        .other          _Z12clean_spikesPjS_PfPbPiS1_S2_S_S_j,@"STO_CUDA_ENTRY STV_DEFAULT"
_Z12clean_spikesPjS_PfPbPiS1_S2_S_S_j:
.text._Z12clean_spikesPjS_PfPbPiS1_S2_S_S_j:
        /* <DEDUP_REMOVED lines=12> */
[----:B0-----:R-:W-:-:S05]  /*00c0*/  IMAD.WIDE.U32 R2, R5, 0x4, R2 ;  /* 0x0000000405027825 */ /* 0x001fca00078e0002 */
[----:B------:R0:W2:Y:S01]  /*00d0*/  LDG.E R0, desc[UR4][R2.64] ;  /* 0x0000000402007981 */ /* 0x0000a2000c1e1900 */
[----:B-1----:R-:W1:Y:S01]  /*00e0*/  I2F.U32.RP R6, UR6 ;  /* 0x0000000600067d06 */ /* 0x002e620008209000 */
[----:B------:R-:W-:Y:S01]  /*00f0*/  ISETP.NE.U32.AND P1, PT, RZ, UR6, PT ;  /* 0x00000006ff007c0c */ /* 0x000fe2000bf25070 */
[----:B0-----:R-:W0:Y:S06]  /*0100*/  LDC.64 R2, c[0x0][0x3a0] ;  /* 0x0000e800ff027b82 */ /* 0x001e2c0000000a00 */
[----:B-1----:R-:W1:Y:S02]  /*0110*/  MUFU.RCP R6, R6 ;  /* 0x0000000600067308 */ /* 0x002e640000001000 */
[----:B-1----:R-:W-:-:S06]  /*0120*/  VIADD R4, R6, 0xffffffe ;  /* 0x0ffffffe06047836 */ /* 0x002fcc0000000000 */
[----:B------:R1:W3:Y:S02]  /*0130*/  F2I.FTZ.U32.TRUNC.NTZ R5, R4 ;  /* 0x0000000400057305 */ /* 0x0002e4000021f000 */
[----:B-1----:R-:W-:Y:S02]  /*0140*/  HFMA2 R4, -RZ, RZ, 0, 0 ;  /* 0x00000000ff047431 */ /* 0x002fe400000001ff */
[----:B---3--:R-:W-:-:S04]  /*0150*/  IMAD.MOV R7, RZ, RZ, -R5 ;  /* 0x000000ffff077224 */ /* 0x008fc800078e0a05 */
[----:B------:R-:W-:-:S04]  /*0160*/  IMAD R7, R7, UR6, RZ ;  /* 0x0000000607077c24 */ /* 0x000fc8000f8e02ff */
[----:B------:R-:W-:-:S06]  /*0170*/  IMAD.HI.U32 R5, R5, R7, R4 ;  /* 0x0000000705057227 */ /* 0x000fcc00078e0004 */
[----:B--2---:R-:W-:-:S04]  /*0180*/  IMAD.HI.U32 R5, R5, R0, RZ ;  /* 0x0000000005057227 */ /* 0x004fc800078e00ff */
[----:B------:R-:W-:-:S04]  /*0190*/  IMAD.MOV R5, RZ, RZ, -R5 ;  /* 0x000000ffff057224 */ /* 0x000fc800078e0a05 */
[----:B------:R-:W-:-:S05]  /*01a0*/  IMAD R7, R5, UR6, R0 ;  /* 0x0000000605077c24 */ /* 0x000fca000f8e0200 */
[----:B------:R-:W-:-:S13]  /*01b0*/  ISETP.GE.U32.AND P0, PT, R7, UR6, PT ;  /* 0x0000000607007c0c */ /* 0x000fda000bf06070 */
[----:B------:R-:W-:-:S04]  /*01c0*/  @P0 IADD3 R7, PT, PT, R7, -UR6, RZ ;  /* 0x8000000607070c10 */ /* 0x000fc8000fffe0ff */
[----:B------:R-:W-:-:S13]  /*01d0*/  ISETP.GE.U32.AND P0, PT, R7, UR6, PT ;  /* 0x0000000607007c0c */ /* 0x000fda000bf06070 */
[----:B------:R-:W-:Y:S01]  /*01e0*/  @P0 VIADD R7, R7, -UR6 ;  /* 0x8000000607070c36 */ /* 0x000fe20008000000 */
[----:B------:R-:W-:-:S05]  /*01f0*/  @!P1 LOP3.LUT R7, RZ, UR6, RZ, 0x33, !PT ;  /* 0x00000006ff079c12 */ /* 0x000fca000f8e33ff */
[----:B0-----:R-:W-:-:S06]  /*0200*/  IMAD.WIDE.U32 R2, R7, 0x4, R2 ;  /* 0x0000000407027825 */ /* 0x001fcc00078e0002 */
[----:B------:R-:W2:Y:S02]  /*0210*/  LDG.E R3, desc[UR4][R2.64] ;  /* 0x0000000402037981 */ /* 0x000ea4000c1e1900 */
[----:B--2---:R-:W-:-:S13]  /*0220*/  ISETP.NE.AND P0, PT, R3, R0, PT ;  /* 0x000000000300720c */ /* 0x004fda0003f05270 */
[----:B------:R-:W-:Y:S05]  /*0230*/  @P0 EXIT ;  /* 0x000000000000094d */ /* 0x000fea0003800000 */
[----:B------:R-:W0:Y:S01]  /*0240*/  S2R R5, SR_LANEID ;  /* 0x0000000000057919 */ /* 0x000e220000000000 */
[----:B------:R-:W-:Y:S01]  /*0250*/  VOTEU.ANY UR6, UPT, PT ;  /* 0x0000000000067886 */ /* 0x000fe200038e0100 */
[----:B------:R-:W1:Y:S01]  /*0260*/  LDC.64 R2, c[0x0][0x3c0] ;  /* 0x0000f000ff027b82 */ /* 0x000e620000000a00 */
[----:B------:R-:W0:Y:S01]  /*0270*/  FLO.U32 R10, UR6 ;  /* 0x00000006000a7d00 */ /* 0x000e2200080e0000 */
[----:B------:R-:W2:Y:S01]  /*0280*/  S2R R4, SR_LTMASK ;  /* 0x0000000000047919 */ /* 0x000ea20000003900 */
[----:B------:R-:W3:Y:S05]  /*0290*/  LDCU.64 UR8, c[0x0][0x398] ;  /* 0x00007300ff0877ac */ /* 0x000eea0008000a00 */
[----:B------:R-:W4:Y:S01]  /*02a0*/  LDC.64 R8, c[0x0][0x3b8] ;  /* 0x0000ee00ff087b82 */ /* 0x000f220000000a00 */
[----:B------:R-:W1:Y:S01]  /*02b0*/  POPC R11, UR6 ;  /* 0x00000006000b7d09 */ /* 0x000e620008000000 */
[----:B0-----:R-:W-:-:S13]  /*02c0*/  ISETP.EQ.U32.AND P0, PT, R10, R5, PT ;  /* 0x000000050a00720c */ /* 0x001fda0003f02070 */
[----:B-1----:R-:W5:Y:S01]  /*02d0*/  @P0 ATOMG.E.ADD.STRONG.GPU PT, R11, desc[UR4][R2.64], R11 ;  /* 0x8000000b020b09a8 */ /* 0x002f6200081ef104 */
[----:B--2---:R-:W-:Y:S01]  /*02e0*/  LOP3.LUT R12, R4, UR6, RZ, 0xc0, !PT ;  /* 0x00000006040c7c12 */ /* 0x004fe2000f8ec0ff */
[----:B------:R-:W0:Y:S01]  /*02f0*/  LDCU.64 UR6, c[0x0][0x3a8] ;  /* 0x00007500ff0677ac */ /* 0x000e220008000a00 */
[----:B------:R-:W-:Y:S01]  /*0300*/  IMAD.MOV.U32 R13, RZ, RZ, 0x1 ;  /* 0x00000001ff0d7424 */ /* 0x000fe200078e00ff */
[----:B---3--:R-:W-:-:S03]  /*0310*/  IADD3 R4, P0, PT, R0, UR8, RZ ;  /* 0x0000000800047c10 */ /* 0x008fc6000ff1e0ff */
[----:B------:R-:W1:Y:S01]  /*0320*/  POPC R12, R12 ;  /* 0x0000000c000c7309 */ /* 0x000e620000000000 */
[----:B0-----:R-:W-:-:S05]  /*0330*/  IADD3 R6, P1, PT, R7, UR6, RZ ;  /* 0x0000000607067c10 */ /* 0x001fca000ff3e0ff */
[----:B------:R-:W-:Y:S01]  /*0340*/  IMAD.X R7, RZ, RZ, UR7, P1 ;  /* 0x00000007ff077e24 */ /* 0x000fe200088e06ff */
[----:B-----5:R-:W1:Y:S02]  /*0350*/  SHFL.IDX PT, R5, R11, R10, 0x1f ;  /* 0x00001f0a0b057589 */ /* 0x020e6400000e0000 */
[----:B-1----:R-:W-:-:S05]  /*0360*/  IADD3 R5, PT, PT, R5, R12, RZ ;  /* 0x0000000c05057210 */ /* 0x002fca0007ffe0ff */
[----:B----4-:R-:W-:Y:S01]  /*0370*/  IMAD.WIDE.U32 R2, R5, 0x4, R8 ;  /* 0x0000000405027825 */ /* 0x010fe200078e0008 */
[----:B------:R-:W-:Y:S02]  /*0380*/  IADD3.X R5, PT, PT, RZ, UR9, RZ, P0, !PT ;  /* 0x00000009ff057c10 */ /* 0x000fe400087fe4ff */
[----:B------:R-:W-:Y:S02]  /*0390*/  PRMT R8, R13, 0x7610, R8 ;  /* 0x000076100d087816 */ /* 0x000fe40000000008 */
[----:B------:R-:W-:Y:S04]  /*03a0*/  STG.E desc[UR4][R2.64], R0 ;  /* 0x0000000002007986 */ /* 0x000fe8000c101904 */
[----:B------:R-:W-:Y:S04]  /*03b0*/  STG.E.U8 desc[UR4][R4.64], R8 ;  /* 0x0000000804007986 */ /* 0x000fe8000c101104 */
[----:B------:R-:W-:Y:S01]  /*03c0*/  STG.E.U8 desc[UR4][R6.64], RZ ;  /* 0x000000ff06007986 */ /* 0x000fe2000c101104 */
[----:B------:R-:W-:Y:S05]  /*03d0*/  EXIT ;  /* 0x000000000000794d */ /* 0x000fea0003800000 */
.L_x_19:
        /* <DEDUP_REMOVED lines=10> */
.L_x_26:


//--------------------- .text._Z27get_intermap_firing_winnersPjS_PfPiS0_S1_j --------------------------
	.section	.text._Z27get_intermap_firing_winnersPjS_PfPiS0_S1_j,"ax",@progbits
	.align	128
        .global         _Z27get_intermap_firing_winnersPjS_PfPiS0_S1_j
        .type           _Z27get_intermap_firing_winnersPjS_PfPiS0_S1_j,@function
        .size           _Z27get_intermap_firing_winnersPjS_PfPiS0_S1_j,(.L_x_27 - _Z27get_intermap_firing_winnersPjS_PfPiS0_S1_j)
        .other          _Z27get_intermap_firing_winnersPjS_PfPiS0_S1_j,@"STO_CUDA_ENTRY STV_DEFAULT"
_Z27get_intermap_firing_winnersPjS_PfPiS0_S1_j:
.text._Z27get_intermap_firing_winnersPjS_PfPiS0_S1_j:
        /* <DEDUP_REMOVED lines=10> */
[----:B------:R-:W0:Y:S02]  /*00a0*/  LDC.64 R4, c[0x0][0x380] ;  /* 0x0000e000ff047b82 */ /* 0x000e240000000a00 */
[----:B0-----:R-:W-:-:S05]  /*00b0*/  IMAD.WIDE.U32 R4, R7, 0x4, R4 ;  /* 0x0000000407047825 */ /* 0x001fca00078e0004 */
[----:B------:R0:W5:Y:S01]  /*00c0*/  LDG.E R0, desc[UR4][R4.64] ;  /* 0x0000000404007981 */ /* 0x000162000c1e1900 */
[----:B------:R-:W1:Y:S01]  /*00d0*/  LDC.64 R2, c[0x0][0x3a8] ;  /* 0x0000ea00ff027b82 */ /* 0x000e620000000a00 */
[----:B------:R-:W-:Y:S01]  /*00e0*/  HFMA2 R7, -RZ, RZ, 0, 5.9604644775390625e-08 ;  /* 0x00000001ff077431 */ /* 0x000fe200000001ff */
[----:B------:R-:W-:Y:S06]  /*00f0*/  BSSY B0, `(.L_x_20) ;  /* 0x0000006000007945 */ /* 0x000fec0003800000 */
.L_x_21:
[----:B------:R-:W-:Y:S01]  /*0100*/  IMAD.MOV.U32 R6, RZ, RZ, RZ ;  /* 0x000000ffff067224 */ /* 0x000fe200078e00ff */
[----:B------:R-:W-:Y:S05]  /*0110*/  YIELD ;  /* 0x0000000000007946 */ /* 0x000fea0003800000 */
[----:B01----:R-:W2:Y:S02]  /*0120*/  ATOMG.E.CAS.STRONG.GPU PT, R4, [R2], R6, R7 ;  /* 0x00000006020473a9 */ /* 0x003ea400001ee107 */
[----:B--2---:R-:W-:-:S13]  /*0130*/  ISETP.NE.AND P0, PT, R4, RZ, PT ;  /* 0x000000ff0400720c */ /* 0x004fda0003f05270 */
[----:B------:R-:W-:Y:S05]  /*0140*/  @P0 BRA `(.L_x_21) ;  /* 0xfffffffc00ec0947 */ /* 0x000fea000383ffff */
[----:B------:R-:W-:Y:S05]  /*0150*/  BSYNC B0 ;  /* 0x0000000000007941 */ /* 0x000fea0003800000 */
.L_x_20:
[----:B------:R-:W0:Y:S02]  /*0160*/  LDCU UR6, c[0x0][0x3b0] ;  /* 0x00007600ff0677ac */ /* 0x000e240008000800 */
[----:B0-----:R-:W0:Y:S01]  /*0170*/  I2F.U32.RP R6, UR6 ;  /* 0x0000000600067d06 */ /* 0x001e220008209000 */
[----:B------:R-:W-:-:S07]  /*0180*/  ISETP.NE.U32.AND P1, PT, RZ, UR6, PT ;  /* 0x00000006ff007c0c */ /* 0x000fce000bf25070 */
[----:B0-----:R-:W0:Y:S02]  /*0190*/  MUFU.RCP R6, R6 ;  /* 0x0000000600067308 */ /* 0x001e240000001000 */
[----:B0-----:R-:W-:-:S06]  /*01a0*/  IADD3 R4, PT, PT, R6, 0xffffffe, RZ ;  /* 0x0ffffffe06047810 */ /* 0x001fcc0007ffe0ff */
[----:B------:R0:W1:Y:S02]  /*01b0*/  F2I.FTZ.U32.TRUNC.NTZ R5, R4 ;  /* 0x0000000400057305 */ /* 0x000064000021f000 */
[----:B0-----:R-:W-:Y:S01]  /*01c0*/  MOV R4, RZ ;  /* 0x000000ff00047202 */ /* 0x001fe20000000f00 */
[----:B-1----:R-:W-:-:S04]  /*01d0*/  IMAD.MOV R7, RZ, RZ, -R5 ;  /* 0x000000ffff077224 */ /* 0x002fc800078e0a05 */
[----:B------:R-:W-:-:S04]  /*01e0*/  IMAD R7, R7, UR6, RZ ;  /* 0x0000000607077c24 */ /* 0x000fc8000f8e02ff */
[----:B------:R-:W-:Y:S02]  /*01f0*/  IMAD.HI.U32 R5, R5, R7, R4 ;  /* 0x0000000705057227 */ /* 0x000fe400078e0004 */
[----:B------:R-:W0:Y:S04]  /*0200*/  LDC.64 R6, c[0x0][0x3a0] ;  /* 0x0000e800ff067b82 */ /* 0x000e280000000a00 */
[----:B-----5:R-:W-:-:S04]  /*0210*/  IMAD.HI.U32 R5, R5, R0, RZ ;  /* 0x0000000005057227 */ /* 0x020fc800078e00ff */
[----:B------:R-:W-:-:S04]  /*0220*/  IMAD.MOV R5, RZ, RZ, -R5 ;  /* 0x000000ffff057224 */ /* 0x000fc800078e0a05 */
[----:B------:R-:W-:Y:S02]  /*0230*/  IMAD R11, R5, UR6, R0 ;  /* 0x00000006050b7c24 */ /* 0x000fe4000f8e0200 */
[----:B------:R-:W1:Y:S03]  /*0240*/  LDC.64 R4, c[0x0][0x390] ;  /* 0x0000e400ff047b82 */ /* 0x000e660000000a00 */
[----:B------:R-:W-:-:S13]  /*0250*/  ISETP.GE.U32.AND P0, PT, R11, UR6, PT ;  /* 0x000000060b007c0c */ /* 0x000fda000bf06070 */
[----:B------:R-:W-:-:S04]  /*0260*/  @P0 IADD3 R11, PT, PT, R11, -UR6, RZ ;  /* 0x800000060b0b0c10 */ /* 0x000fc8000fffe0ff */
[----:B------:R-:W-:Y:S01]  /*0270*/  ISETP.GE.U32.AND P0, PT, R11, UR6, PT ;  /* 0x000000060b007c0c */ /* 0x000fe2000bf06070 */
[----:B-1----:R-:W-:-:S06]  /*0280*/  IMAD.WIDE.U32 R4, R0, 0x4, R4 ;  /* 0x0000000400047825 */ /* 0x002fcc00078e0004 */
[----:B------:R-:W2:Y:S06]  /*0290*/  LDG.E R5, desc[UR4][R4.64] ;  /* 0x0000000404057981 */ /* 0x000eac000c1e1900 */
[----:B------:R-:W-:Y:S02]  /*02a0*/  @P0 IADD3 R11, PT, PT, R11, -UR6, RZ ;  /* 0x800000060b0b0c10 */ /* 0x000fe4000fffe0ff */
[----:B------:R-:W-:-:S05]  /*02b0*/  @!P1 LOP3.LUT R11, RZ, UR6, RZ, 0x33, !PT ;  /* 0x00000006ff0b9c12 */ /* 0x000fca000f8e33ff */
[----:B0-----:R-:W-:-:S05]  /*02c0*/  IMAD.WIDE.U32 R6, R11, 0x4, R6 ;  /* 0x000000040b067825 */ /* 0x001fca00078e0006 */
[----:B------:R-:W2:Y:S02]  /*02d0*/  LDG.E R8, desc[UR4][R6.64] ;  /* 0x0000000406087981 */ /* 0x000ea4000c1e1900 */
[----:B--2---:R-:W-:-:S13]  /*02e0*/  FSETP.GT.AND P0, PT, R5, R8, PT ;  /* 0x000000080500720b */ /* 0x004fda0003f04000 */
[----:B------:R-:W0:Y:S01]  /*02f0*/  @P0 LDC.64 R8, c[0x0][0x398] ;  /* 0x0000e600ff080b82 */ /* 0x000e220000000a00 */
[----:B------:R-:W-:Y:S01]  /*0300*/  @P0 STG.E desc[UR4][R6.64], R5 ;  /* 0x0000000506000986 */ /* 0x000fe2000c101904 */
[----:B0-----:R-:W-:-:S05]  /*0310*/  @P0 IMAD.WIDE.U32 R8, R11, 0x4, R8 ;  /* 0x000000040b080825 */ /* 0x001fca00078e0008 */
[----:B------:R-:W-:Y:S04]  /*0320*/  @P0 STG.E desc[UR4][R8.64], R0 ;  /* 0x0000000008000986 */ /* 0x000fe8000c101904 */
[----:B------:R-:W-:Y:S01]  /*0330*/  ATOMG.E.EXCH.STRONG.GPU PT, RZ, desc[UR4][R2.64], RZ ;  /* 0x800000ff02ff79a8 */ /* 0x000fe2000c1ef104 */
[----:B------:R-:W-:Y:S05]  /*0340*/  EXIT ;  /* 0x000000000000794d */ /* 0x000fea0003800000 */
.L_x_22:
        /* <DEDUP_REMOVED lines=11> */
.L_x_27:


//--------------------- .nv.shared.reserved.0     --------------------------
	.section	.nv.shared.reserved.0,"aw",@nobits
	.weak		__nv_reservedSMEM_offset_0_alias
	.size		__nv_reservedSMEM_offset_0_alias, 0, 64
	.other		__nv_reservedSMEM_offset_0_alias,@"STO_CUDA_RESERVED_SHARED STV_DEFAULT"
__nv_reservedSMEM_offset_0_alias:
	.zero		0
	.zero		64


//--------------------- .nv.constant0._Z20disallow_nearby_stdpPiPbS0_jjjjj --------------------------
	.section	.nv.constant0._Z20disallow_nearby_stdpPiPbS0_jjjjj,"a",@progbits
	.sectionflags	@""
	.align	4
.nv.constant0._Z20disallow_nearby_stdpPiPbS0_jjjjj:
	.zero		940


//--------------------- .nv.constant0._Z25get_intermap_stdp_winnersPiPfjjjj --------------------------
	.section	.nv.constant0._Z25get_intermap_stdp_winnersPiPfjjjj,"a",@progbits
	.sectionflags	@""
	.align	4
.nv.constant0._Z25get_intermap_stdp_winnersPiPfjjjj:
	.zero		928


//--------------------- .nv.constant0._Z25get_intramap_stdp_winnersPjS_PfPiS0_PbS2_S1_j --------------------------
	.section	.nv.constant0._Z25get_intramap_stdp_winnersPjS_PfPiS0_PbS2_S1_j,"a",@progbits
	.sectionflags	@""
	.align	4
.nv.constant0._Z25get_intramap_stdp_winnersPjS_PfPiS0_PbS2_S1_j:
	.zero		964


//--------------------- .nv.constant0._Z12clean_spikesPjS_PfPbPiS1_S2_S_S_j --------------------------
	.section	.nv.constant0._Z12clean_spikesPjS_PfPbPiS1_S2_S_S_j,"a",@progbits
	.sectionflags	@""
	.align	4
.nv.constant0._Z12clean_spikesPjS_PfPbPiS1_S2_S_S_j:
	.zero		972


//--------------------- .nv.constant0._Z27get_intermap_firing_winnersPjS_PfPiS0_S1_j --------------------------
	.section	.nv.constant0._Z27get_intermap_firing_winnersPjS_PfPiS0_S1_j,"a",@progbits
	.sectionflags	@""
	.align	4
.nv.constant0._Z27get_intermap_firing_winnersPjS_PfPiS0_S1_j:
	.zero		948


//--------------------- SYMBOLS --------------------------

	.type		.nv.reservedSmem.offset0,@object
	.size		.nv.reservedSmem.offset0,0x4
